	.target	sm_90a

	.elftype	@"ET_EXEC"


//--------------------- .note.nv.tkinfo           --------------------------
	.section	.note.nv.tkinfo,"",@"SHT_NOTE"
	.sectionflags	@"SHF_NOTE_NV_TKINFO"
	.tkinfo
        /*0018*/ 	.word	0x00000002
        /*0030*/ 	.string	""
        /*0030*/ 	.string	"ptxas"
        /*0030*/ 	.string	"Cuda compilation tools, release 13.0, V13.0.88"
        /*0030*/ 	.string	"Build cuda_13.0.r13.0/compiler.36424714_0"
        /*0030*/ 	.string	"-arch sm_90a -m 64 "



//--------------------- .note.nv.cuinfo           --------------------------
	.section	.note.nv.cuinfo,"",@"SHT_NOTE"
	.sectionflags	@"SHF_NOTE_NV_CUINFO"
        /*0018*/ 	.short	0x0002
        /*001a*/ 	.short	0x005a
        /*001c*/ 	.short	0x0082
	.zero		2


//--------------------- .nv.info                  --------------------------
	.section	.nv.info,"",@"SHT_CUDA_INFO"
	.align	4


	//----- nvinfo : EIATTR_REGCOUNT
	.align		4
        /*0000*/ 	.byte	0x04, 0x2f
        /*0002*/ 	.short	(.L_12 - .L_11)
	.align		4
.L_11:
        /*0004*/ 	.word	index@(_ZN7cutlass13device_kernelINS_4gemm6kernel13GemmUniversalIN4cute5tupleIJiiiiEEENS1_10collective13CollectiveMmaINS1_37MainloopSm90TmaGmmaWarpSpecializedFP8ILi18ENS5_IJNS4_1CILi1EEENSA_ILi2EEESB_EEENS1_35KernelTmaWarpSpecializedCooperativeEEENS5_IJNSA_ILi128EEENSA_ILi256EEENSA_ILi32EEEEEENS_12float_e4m3_tENS5_IJlSB_lEEESK_SL_NS4_8TiledMMAINS4_8MMA_AtomIJNS4_4SM904GMMA31MMA_64x256x32_F32E4M3E4M3_SS_TNILNSP_7ScaleInE1ELSR_1EEEEEENS4_6LayoutINS5_IJSC_SB_SB_EEENS5_IJSB_NSA_ILi0EEESW_EEEEENS5_IJNS4_10UnderscoreESZ_SZ_EEEEENS4_23SM90_TMA_LOAD_MULTICASTENS4_14ComposedLayoutINS4_7SwizzleILi1ELi4ELi3EEENS4_18smem_ptr_flag_bitsILi8EEENSU_INS5_IJNSA_ILi8EEESI_EEENS5_IJSI_SB_EEEEEEEvNS4_8identityENS4_13SM90_TMA_LOADES1C_vS1D_EENS_8epilogue10collective6detail29Sm90TmaWarpSpecializedAdapterINS1H_15DefaultEpilogueISK_SL_SL_NS1G_6thread17LinearCombinationISK_Li1EffLNS1L_9ScaleType4KindE0ELNS_15FloatRoundStyleE2ESK_EENS1_15EpilogueDefaultEEEEEvvEEEEvNT_6ParamsE)
        /*0008*/ 	.word	0x000000a8


	//----- nvinfo : EIATTR_FRAME_SIZE
	.align		4
.L_12:
        /*000c*/ 	.byte	0x04, 0x11
        /*000e*/ 	.short	(.L_14 - .L_13)
	.align		4
.L_13:
        /*0010*/ 	.word	index@(_ZN7cutlass13device_kernelINS_4gemm6kernel13GemmUniversalIN4cute5tupleIJiiiiEEENS1_10collective13CollectiveMmaINS1_37MainloopSm90TmaGmmaWarpSpecializedFP8ILi18ENS5_IJNS4_1CILi1EEENSA_ILi2EEESB_EEENS1_35KernelTmaWarpSpecializedCooperativeEEENS5_IJNSA_ILi128EEENSA_ILi256EEENSA_ILi32EEEEEENS_12float_e4m3_tENS5_IJlSB_lEEESK_SL_NS4_8TiledMMAINS4_8MMA_AtomIJNS4_4SM904GMMA31MMA_64x256x32_F32E4M3E4M3_SS_TNILNSP_7ScaleInE1ELSR_1EEEEEENS4_6LayoutINS5_IJSC_SB_SB_EEENS5_IJSB_NSA_ILi0EEESW_EEEEENS5_IJNS4_10UnderscoreESZ_SZ_EEEEENS4_23SM90_TMA_LOAD_MULTICASTENS4_14ComposedLayoutINS4_7SwizzleILi1ELi4ELi3EEENS4_18smem_ptr_flag_bitsILi8EEENSU_INS5_IJNSA_ILi8EEESI_EEENS5_IJSI_SB_EEEEEEEvNS4_8identityENS4_13SM90_TMA_LOADES1C_vS1D_EENS_8epilogue10collective6detail29Sm90TmaWarpSpecializedAdapterINS1H_15DefaultEpilogueISK_SL_SL_NS1G_6thread17LinearCombinationISK_Li1EffLNS1L_9ScaleType4KindE0ELNS_15FloatRoundStyleE2ESK_EENS1_15EpilogueDefaultEEEEEvvEEEEvNT_6ParamsE)
        /*0014*/ 	.word	0x00000100


	//----- nvinfo : EIATTR_MIN_STACK_SIZE
	.align		4
.L_14:
        /*0018*/ 	.byte	0x04, 0x12
        /*001a*/ 	.short	(.L_16 - .L_15)
	.align		4
.L_15:
        /*001c*/ 	.word	index@(_ZN7cutlass13device_kernelINS_4gemm6kernel13GemmUniversalIN4cute5tupleIJiiiiEEENS1_10collective13CollectiveMmaINS1_37MainloopSm90TmaGmmaWarpSpecializedFP8ILi18ENS5_IJNS4_1CILi1EEENSA_ILi2EEESB_EEENS1_35KernelTmaWarpSpecializedCooperativeEEENS5_IJNSA_ILi128EEENSA_ILi256EEENSA_ILi32EEEEEENS_12float_e4m3_tENS5_IJlSB_lEEESK_SL_NS4_8TiledMMAINS4_8MMA_AtomIJNS4_4SM904GMMA31MMA_64x256x32_F32E4M3E4M3_SS_TNILNSP_7ScaleInE1ELSR_1EEEEEENS4_6LayoutINS5_IJSC_SB_SB_EEENS5_IJSB_NSA_ILi0EEESW_EEEEENS5_IJNS4_10UnderscoreESZ_SZ_EEEEENS4_23SM90_TMA_LOAD_MULTICASTENS4_14ComposedLayoutINS4_7SwizzleILi1ELi4ELi3EEENS4_18smem_ptr_flag_bitsILi8EEENSU_INS5_IJNSA_ILi8EEESI_EEENS5_IJSI_SB_EEEEEEEvNS4_8identityENS4_13SM90_TMA_LOADES1C_vS1D_EENS_8epilogue10collective6detail29Sm90TmaWarpSpecializedAdapterINS1H_15DefaultEpilogueISK_SL_SL_NS1G_6thread17LinearCombinationISK_Li1EffLNS1L_9ScaleType4KindE0ELNS_15FloatRoundStyleE2ESK_EENS1_15EpilogueDefaultEEEEEvvEEEEvNT_6ParamsE)
        /*0020*/ 	.word	0x00000100
.L_16:


//--------------------- .nv.compat                --------------------------
	.section	.nv.compat,"",@"SHT_CUDA_COMPAT_INFO"
	.align	4
        /*0000*/ 	.byte	0x02, 0x09, 0x01, 0x00, 0x02, 0x02, 0x04, 0x00, 0x02, 0x05, 0x05, 0x00, 0x03, 0x07, 0x01, 0x01
        /*0010*/ 	.byte	0x02, 0x03, 0x01, 0x00, 0x02, 0x06, 0x01, 0x00, 0x04, 0x0b, 0x08, 0x00, 0x00, 0x00, 0x00, 0x00
        /*0020*/ 	.byte	0x00, 0x00, 0x00, 0x00


//--------------------- .nv.info._ZN7cutlass13device_kernelINS_4gemm6kernel13GemmUniversalIN4cute5tupleIJiiiiEEENS1_10collective13CollectiveMmaINS1_37MainloopSm90TmaGmmaWarpSpecializedFP8ILi18ENS5_IJNS4_1CILi1EEENSA_ILi2EEESB_EEENS1_35KernelTmaWarpSpecializedCooperativeEEENS5_IJNSA_ILi128EEENSA_ILi256EEENSA_ILi32EEEEEENS_12float_e4m3_tENS5_IJlSB_lEEESK_SL_NS4_8TiledMMAINS4_8MMA_AtomIJNS4_4SM904GMMA31MMA_64x256x32_F32E4M3E4M3_SS_TNILNSP_7ScaleInE1ELSR_1EEEEEENS4_6LayoutINS5_IJSC_SB_SB_EEENS5_IJSB_NSA_ILi0EEESW_EEEEENS5_IJNS4_10UnderscoreESZ_SZ_EEEEENS4_23SM90_TMA_LOAD_MULTICASTENS4_14ComposedLayoutINS4_7SwizzleILi1ELi4ELi3EEENS4_18smem_ptr_flag_bitsILi8EEENSU_INS5_IJNSA_ILi8EEESI_EEENS5_IJSI_SB_EEEEEEEvNS4_8identityENS4_13SM90_TMA_LOADES1C_vS1D_EENS_8epilogue10collective6detail29Sm90TmaWarpSpecializedAdapterINS1H_15DefaultEpilogueISK_SL_SL_NS1G_6thread17LinearCombinationISK_Li1EffLNS1L_9ScaleType4KindE0ELNS_15FloatRoundStyleE2ESK_EENS1_15EpilogueDefaultEEEEEvvEEEEvNT_6ParamsE --------------------------
	.section	.nv.info._ZN7cutlass13device_kernelINS_4gemm6kernel13GemmUniversalIN4cute5tupleIJiiiiEEENS1_10collective13CollectiveMmaINS1_37MainloopSm90TmaGmmaWarpSpecializedFP8ILi18ENS5_IJNS4_1CILi1EEENSA_ILi2EEESB_EEENS1_35KernelTmaWarpSpecializedCooperativeEEENS5_IJNSA_ILi128EEENSA_ILi256EEENSA_ILi32EEEEEENS_12float_e4m3_tENS5_IJlSB_lEEESK_SL_NS4_8TiledMMAINS4_8MMA_AtomIJNS4_4SM904GMMA31MMA_64x256x32_F32E4M3E4M3_SS_TNILNSP_7ScaleInE1ELSR_1EEEEEENS4_6LayoutINS5_IJSC_SB_SB_EEENS5_IJSB_NSA_ILi0EEESW_EEEEENS5_IJNS4_10UnderscoreESZ_SZ_EEEEENS4_23SM90_TMA_LOAD_MULTICASTENS4_14ComposedLayoutINS4_7SwizzleILi1ELi4ELi3EEENS4_18smem_ptr_flag_bitsILi8EEENSU_INS5_IJNSA_ILi8EEESI_EEENS5_IJSI_SB_EEEEEEEvNS4_8identityENS4_13SM90_TMA_LOADES1C_vS1D_EENS_8epilogue10collective6detail29Sm90TmaWarpSpecializedAdapterINS1H_15DefaultEpilogueISK_SL_SL_NS1G_6thread17LinearCombinationISK_Li1EffLNS1L_9ScaleType4KindE0ELNS_15FloatRoundStyleE2ESK_EENS1_15EpilogueDefaultEEEEEvvEEEEvNT_6ParamsE,"",@"SHT_CUDA_INFO"
	.sectionflags	@""
	.align	4


	//----- nvinfo : EIATTR_CUDA_API_VERSION
	.align		4
        /*0000*/ 	.byte	0x04, 0x37
        /*0002*/ 	.short	(.L_18 - .L_17)
.L_17:
        /*0004*/ 	.word	0x00000082


	//----- nvinfo : EIATTR_KPARAM_INFO
	.align		4
.L_18:
        /*0008*/ 	.byte	0x04, 0x17
        /*000a*/ 	.short	(.L_20 - .L_19)
.L_19:
        /*000c*/ 	.word	0x00000000
        /*0010*/ 	.short	0x0000
        /*0012*/ 	.short	0x0070
        /*0014*/ 	.byte	0x00, 0xf0, 0x01, 0x10


	//----- nvinfo : EIATTR_SPARSE_MMA_MASK
	.align		4
.L_20:
        /*0018*/ 	.byte	0x03, 0x50
        /*001a*/ 	.short	0x0000


	//----- nvinfo : EIATTR_MAXREG_COUNT
	.align		4
        /*001c*/ 	.byte	0x03, 0x1b
        /*001e*/ 	.short	0x00a8


	//----- nvinfo : EIATTR_NUM_BARRIERS
	.align		4
        /*0020*/ 	.byte	0x02, 0x4c
        /*0022*/ 	.byte	0x01
	.zero		1


	//----- nvinfo : EIATTR_ANNOTATIONS
	.align		4
        /*0024*/ 	.byte	0x04, 0x55
        /*0026*/ 	.short	(.L_22 - .L_21)


	//   ....[0]....
.L_21:
        /*0028*/ 	.word	0x00000001
        /*002c*/ 	.byte	0x60, 0x08, 0x00, 0x00, 0x01, 0x00, 0x00, 0x00, 0x90, 0x0a, 0x00, 0x00, 0x01, 0x00, 0x00, 0x00
        /* <DEDUP_REMOVED lines=195> */
        /*0c6c*/ 	.byte	0x30, 0x0b, 0x01, 0x00, 0x01, 0x00, 0x00, 0x00, 0x80, 0x0b, 0x01, 0x00


	//----- nvinfo : EIATTR_MERCURY_ISA_VERSION
	.align		4
.L_22:
        /*0c78*/ 	.byte	0x03, 0x5f
        /*0c7a*/ 	.short	0x0101


	//----- nvinfo : EIATTR_INT_WARP_WIDE_INSTR_OFFSETS
	.align		4
        /*0c7c*/ 	.byte	0x04, 0x31
        /*0c7e*/ 	.short	(.L_24 - .L_23)


	//   ....[0]....
.L_23:
        /*0c80*/ 	.word	0x00000720


	//   ....[1]....
        /*0c84*/ 	.word	0x00000740


	//   ....[2]....
        /*0c88*/ 	.word	0x00000890


	//----- nvinfo : EIATTR_COOP_GROUP_MASK_REGIDS
	.align		4
.L_24:
        /*0c8c*/ 	.byte	0x04, 0x29
        /*0c8e*/ 	.short	(.L_26 - .L_25)


	//   ....[0]....
.L_25:
        /*0c90*/ 	.word	0xffffffff


	//   ....[1]....
        /*0c94*/ 	.word	0xffffffff


	//   ....[2]....
        /*0c98*/ 	.word	0xffffffff


	//   ....[3]....
        /*0c9c*/ 	.word	0xffffffff


	//   ....[4]....
        /*0ca0*/ 	.word	0xffffffff


	//   ....[5]....
        /*0ca4*/ 	.word	0xffffffff


	//----- nvinfo : EIATTR_COOP_GROUP_INSTR_OFFSETS
	.align		4
.L_26:
        /*0ca8*/ 	.byte	0x04, 0x28
        /*0caa*/ 	.short	(.L_28 - .L_27)


	//   ....[0]....
.L_27:
        /*0cac*/ 	.word	0x00000070


	//   ....[1]....
        /*0cb0*/ 	.word	0x00000080


	//   ....[2]....
        /*0cb4*/ 	.word	0x000001a0


	//   ....[3]....
        /*0cb8*/ 	.word	0x000005b0


	//   ....[4]....
        /*0cbc*/ 	.word	0x000009a0


	//   ....[5]....
        /*0cc0*/ 	.word	0x00001720


	//----- nvinfo : EIATTR_REG_RECONFIG
	.align		4
.L_28:
        /*0cc4*/ 	.byte	0x01, 0x54
	.zero		2


	//----- nvinfo : EIATTR_MBARRIER_INSTR_OFFSETS
	.align		4
        /*0cc8*/ 	.byte	0x04, 0x39
        /*0cca*/ 	.short	(.L_30 - .L_29)


	//   ....[0]....
.L_29:
        /*0ccc*/ 	.word	0x00000340
        /*0cd0*/ 	.word	0x000000ff
        /*0cd4*/ 	.word	0x00000000
        /*0cd8*/ 	.short	0x0100
        /*0cda*/ 	.byte	0x09
	.zero		1


	//   ....[1]....
        /*0cdc*/ 	.word	0x00000350
        /*0ce0*/ 	.word	0x000000ff
        /*0ce4*/ 	.word	0x00000090
        /*0ce8*/ 	.short	0x0100
        /*0cea*/ 	.byte	0x09
	.zero		1


	//   ....[2]....
        /*0cec*/ 	.word	0x00000360
        /*0cf0*/ 	.word	0x000000ff
        /*0cf4*/ 	.word	0x00000008
        /*0cf8*/ 	.short	0x0100
        /*0cfa*/ 	.byte	0x09
	.zero		1


	//   ....[3]....
        /*0cfc*/ 	.word	0x00000370
        /*0d00*/ 	.word	0x000000ff
        /*0d04*/ 	.word	0x00000098
        /*0d08*/ 	.short	0x0100
        /*0d0a*/ 	.byte	0x09
	.zero		1


	//   ....[4]....
        /*0d0c*/ 	.word	0x00000380
        /*0d10*/ 	.word	0x000000ff
        /*0d14*/ 	.word	0x00000010
        /*0d18*/ 	.short	0x0100
        /*0d1a*/ 	.byte	0x09
	.zero		1


	//   ....[5]....
        /*0d1c*/ 	.word	0x00000390
        /*0d20*/ 	.word	0x000000ff
        /*0d24*/ 	.word	0x000000a0
        /*0d28*/ 	.short	0x0100
        /*0d2a*/ 	.byte	0x09
	.zero		1


	//   ....[6]....
        /*0d2c*/ 	.word	0x000003a0
        /*0d30*/ 	.word	0x000000ff
        /*0d34*/ 	.word	0x00000018
        /*0d38*/ 	.short	0x0100
        /*0d3a*/ 	.byte	0x09
	.zero		1


	//   ....[7]....
        /*0d3c*/ 	.word	0x000003b0
        /*0d40*/ 	.word	0x000000ff
        /*0d44*/ 	.word	0x000000a8
        /*0d48*/ 	.short	0x0100
        /*0d4a*/ 	.byte	0x09
	.zero		1


	//   ....[8]....
        /*0d4c*/ 	.word	0x000003c0
        /*0d50*/ 	.word	0x000000ff
        /*0d54*/ 	.word	0x00000020
        /*0d58*/ 	.short	0x0100
        /*0d5a*/ 	.byte	0x09
	.zero		1


	//   ....[9]....
        /*0d5c*/ 	.word	0x000003d0
        /*0d60*/ 	.word	0x000000ff
        /*0d64*/ 	.word	0x000000b0
        /*0d68*/ 	.short	0x0100
        /*0d6a*/ 	.byte	0x09
	.zero		1


	//   ....[10]....
        /*0d6c*/ 	.word	0x000003e0
        /*0d70*/ 	.word	0x000000ff
        /*0d74*/ 	.word	0x00000028
        /*0d78*/ 	.short	0x0100
        /*0d7a*/ 	.byte	0x09
	.zero		1


	//   ....[11]....
        /*0d7c*/ 	.word	0x000003f0
        /*0d80*/ 	.word	0x000000ff
        /*0d84*/ 	.word	0x000000b8
        /*0d88*/ 	.short	0x0100
        /*0d8a*/ 	.byte	0x09
	.zero		1


	//   ....[12]....
        /*0d8c*/ 	.word	0x00000400
        /*0d90*/ 	.word	0x000000ff
        /*0d94*/ 	.word	0x00000030
        /*0d98*/ 	.short	0x0100
        /*0d9a*/ 	.byte	0x09
	.zero		1


	//   ....[13]....
        /*0d9c*/ 	.word	0x00000410
        /*0da0*/ 	.word	0x000000ff
        /*0da4*/ 	.word	0x000000c0
        /*0da8*/ 	.short	0x0100
        /*0daa*/ 	.byte	0x09
	.zero		1


	//   ....[14]....
        /*0dac*/ 	.word	0x00000420
        /*0db0*/ 	.word	0x000000ff
        /*0db4*/ 	.word	0x00000038
        /*0db8*/ 	.short	0x0100
        /*0dba*/ 	.byte	0x09
	.zero		1


	//   ....[15]....
        /*0dbc*/ 	.word	0x00000430
        /*0dc0*/ 	.word	0x000000ff
        /*0dc4*/ 	.word	0x000000c8
        /*0dc8*/ 	.short	0x0100
        /*0dca*/ 	.byte	0x09
	.zero		1


	//   ....[16]....
        /*0dcc*/ 	.word	0x00000440
        /*0dd0*/ 	.word	0x000000ff
        /*0dd4*/ 	.word	0x00000040
        /*0dd8*/ 	.short	0x0100
        /*0dda*/ 	.byte	0x09
	.zero		1


	//   ....[17]....
        /*0ddc*/ 	.word	0x00000450
        /*0de0*/ 	.word	0x000000ff
        /*0de4*/ 	.word	0x000000d0
        /*0de8*/ 	.short	0x0100
        /*0dea*/ 	.byte	0x09
	.zero		1


	//   ....[18]....
        /*0dec*/ 	.word	0x00000460
        /*0df0*/ 	.word	0x000000ff
        /*0df4*/ 	.word	0x00000048
        /*0df8*/ 	.short	0x0100
        /*0dfa*/ 	.byte	0x09
	.zero		1


	//   ....[19]....
        /*0dfc*/ 	.word	0x00000470
        /*0e00*/ 	.word	0x000000ff
        /*0e04*/ 	.word	0x000000d8
        /*0e08*/ 	.short	0x0100
        /*0e0a*/ 	.byte	0x09
	.zero		1


	//   ....[20]....
        /*0e0c*/ 	.word	0x00000480
        /*0e10*/ 	.word	0x000000ff
        /*0e14*/ 	.word	0x00000050
        /*0e18*/ 	.short	0x0100
        /*0e1a*/ 	.byte	0x09
	.zero		1


	//   ....[21]....
        /*0e1c*/ 	.word	0x00000490
        /*0e20*/ 	.word	0x000000ff
        /*0e24*/ 	.word	0x000000e0
        /*0e28*/ 	.short	0x0100
        /*0e2a*/ 	.byte	0x09
	.zero		1


	//   ....[22]....
        /*0e2c*/ 	.word	0x000004a0
        /*0e30*/ 	.word	0x000000ff
        /*0e34*/ 	.word	0x00000058
        /*0e38*/ 	.short	0x0100
        /*0e3a*/ 	.byte	0x09
	.zero		1


	//   ....[23]....
        /*0e3c*/ 	.word	0x000004b0
        /*0e40*/ 	.word	0x000000ff
        /*0e44*/ 	.word	0x000000e8
        /*0e48*/ 	.short	0x0100
        /*0e4a*/ 	.byte	0x09
	.zero		1


	//   ....[24]....
        /*0e4c*/ 	.word	0x000004c0
        /*0e50*/ 	.word	0x000000ff
        /*0e54*/ 	.word	0x00000060
        /*0e58*/ 	.short	0x0100
        /*0e5a*/ 	.byte	0x09
	.zero		1


	//   ....[25]....
        /*0e5c*/ 	.word	0x000004d0
        /*0e60*/ 	.word	0x000000ff
        /*0e64*/ 	.word	0x000000f0
        /*0e68*/ 	.short	0x0100
        /*0e6a*/ 	.byte	0x09
	.zero		1


	//   ....[26]....
        /*0e6c*/ 	.word	0x000004e0
        /*0e70*/ 	.word	0x000000ff
        /*0e74*/ 	.word	0x00000068
        /*0e78*/ 	.short	0x0100
        /*0e7a*/ 	.byte	0x09
	.zero		1


	//   ....[27]....
        /*0e7c*/ 	.word	0x000004f0
        /*0e80*/ 	.word	0x000000ff
        /*0e84*/ 	.word	0x000000f8
        /*0e88*/ 	.short	0x0100
        /*0e8a*/ 	.byte	0x09
	.zero		1


	//   ....[28]....
        /*0e8c*/ 	.word	0x00000500
        /*0e90*/ 	.word	0x000000ff
        /*0e94*/ 	.word	0x00000070
        /*0e98*/ 	.short	0x0100
        /*0e9a*/ 	.byte	0x09
	.zero		1


	//   ....[29]....
        /*0e9c*/ 	.word	0x00000510
        /*0ea0*/ 	.word	0x000000ff
        /*0ea4*/ 	.word	0x00000100
        /*0ea8*/ 	.short	0x0100
        /*0eaa*/ 	.byte	0x09
	.zero		1


	//   ....[30]....
        /*0eac*/ 	.word	0x00000520
        /*0eb0*/ 	.word	0x000000ff
        /*0eb4*/ 	.word	0x00000078
        /*0eb8*/ 	.short	0x0100
        /*0eba*/ 	.byte	0x09
	.zero		1


	//   ....[31]....
        /*0ebc*/ 	.word	0x00000530
        /*0ec0*/ 	.word	0x000000ff
        /*0ec4*/ 	.word	0x00000108
        /*0ec8*/ 	.short	0x0100
        /*0eca*/ 	.byte	0x09
	.zero		1


	//   ....[32]....
        /*0ecc*/ 	.word	0x00000540
        /*0ed0*/ 	.word	0x000000ff
        /*0ed4*/ 	.word	0x00000080
        /*0ed8*/ 	.short	0x0100
        /*0eda*/ 	.byte	0x09
	.zero		1


	//   ....[33]....
        /*0edc*/ 	.word	0x00000550
        /*0ee0*/ 	.word	0x000000ff
        /*0ee4*/ 	.word	0x00000110
        /*0ee8*/ 	.short	0x0100
        /*0eea*/ 	.byte	0x09
	.zero		1


	//   ....[34]....
        /*0eec*/ 	.word	0x00000560
        /*0ef0*/ 	.word	0x000000ff
        /*0ef4*/ 	.word	0x00000088
        /*0ef8*/ 	.short	0x0100
        /*0efa*/ 	.byte	0x09
	.zero		1


	//   ....[35]....
        /*0efc*/ 	.word	0x00000570
        /*0f00*/ 	.word	0x000000ff
        /*0f04*/ 	.word	0x00000118
        /*0f08*/ 	.short	0x0100
        /*0f0a*/ 	.byte	0x09
	.zero		1


	//   ....[36]....
        /*0f0c*/ 	.word	0x00000920
        /*0f10*/ 	.word	0x000000ff
        /*0f14*/ 	.word	0x00000130
        /*0f18*/ 	.short	0x0100
        /*0f1a*/ 	.byte	0x06
	.zero		1


	//   ....[37]....
        /*0f1c*/ 	.word	0x00000950
        /*0f20*/ 	.word	0x000000ff
        /*0f24*/ 	.word	0x00000138
        /*0f28*/ 	.short	0x0100
        /*0f2a*/ 	.byte	0x06
	.zero		1


	//   ....[38]....
        /*0f2c*/ 	.word	0x00001f30
        /*0f30*/ 	.word	0x000000ff
        /*0f34*/ 	.word	0x00000000
        /*0f38*/ 	.short	0x010a
        /*0f3a*/ 	.byte	0x06
	.zero		1


	//   ....[39]....
        /*0f3c*/ 	.word	0x00001f70
        /*0f40*/ 	.word	0x000000ff
        /*0f44*/ 	.word	0x00000000
        /*0f48*/ 	.short	0x010a
        /*0f4a*/ 	.byte	0x06
	.zero		1


	//   ....[40]....
        /*0f4c*/ 	.word	0x00003130
        /*0f50*/ 	.word	0x000000ff
        /*0f54*/ 	.word	0x00000000
        /*0f58*/ 	.short	0x010a
        /*0f5a*/ 	.byte	0x09
	.zero		1


	//   ....[41]....
        /*0f5c*/ 	.word	0x00003170
        /*0f60*/ 	.word	0x000000ff
        /*0f64*/ 	.word	0x00000000
        /*0f68*/ 	.short	0x010a
        /*0f6a*/ 	.byte	0x09
	.zero		1


	//   ....[42]....
        /*0f6c*/ 	.word	0x00004180
        /*0f70*/ 	.word	0x000000e5
        /*0f74*/ 	.word	0x00000000
        /*0f78*/ 	.short	0x0101
        /*0f7a*/ 	.byte	0x3f
	.zero		1


	//   ....[43]....
        /*0f7c*/ 	.word	0x00005370
        /*0f80*/ 	.word	0x00000018
        /*0f84*/ 	.word	0x00000000
        /*0f88*/ 	.short	0x0101
        /*0f8a*/ 	.byte	0x3f
	.zero		1


	//   ....[44]....
        /*0f8c*/ 	.word	0x0000f5a0
        /*0f90*/ 	.word	0x0000000d
        /*0f94*/ 	.word	0x00000090
        /*0f98*/ 	.short	0x010a
        /*0f9a*/ 	.byte	0x3f
	.zero		1


	//   ....[45]....
        /*0f9c*/ 	.word	0x0000f970
        /*0fa0*/ 	.word	0x00000005
        /*0fa4*/ 	.word	0x00000138
        /*0fa8*/ 	.short	0x0101
        /*0faa*/ 	.byte	0x3f
	.zero		1


	//   ....[46]....
        /*0fac*/ 	.word	0x000100f0
        /*0fb0*/ 	.word	0x00000007
        /*0fb4*/ 	.word	0x00000000
        /*0fb8*/ 	.short	0x010a
        /*0fba*/ 	.byte	0x3f
	.zero		1


	//   ....[47]....
        /*0fbc*/ 	.word	0x00010170
        /*0fc0*/ 	.word	0x00000008
        /*0fc4*/ 	.word	0x00000000
        /*0fc8*/ 	.short	0x010a
        /*0fca*/ 	.byte	0x3f
	.zero		1


	//   ....[48]....
        /*0fcc*/ 	.word	0x00010200
        /*0fd0*/ 	.word	0x00000009
        /*0fd4*/ 	.word	0x00000000
        /*0fd8*/ 	.short	0x010a
        /*0fda*/ 	.byte	0x3f
	.zero		1


	//   ....[49]....
        /*0fdc*/ 	.word	0x00010290
        /*0fe0*/ 	.word	0x00000008
        /*0fe4*/ 	.word	0x00000000
        /*0fe8*/ 	.short	0x010a
        /*0fea*/ 	.byte	0x3f
	.zero		1


	//   ....[50]....
        /*0fec*/ 	.word	0x00010320
        /*0ff0*/ 	.word	0x00000009
        /*0ff4*/ 	.word	0x00000000
        /*0ff8*/ 	.short	0x010a
        /*0ffa*/ 	.byte	0x3f
	.zero		1


	//   ....[51]....
        /*0ffc*/ 	.word	0x000103b0
        /*1000*/ 	.word	0x00000008
        /*1004*/ 	.word	0x00000000
        /*1008*/ 	.short	0x010a
        /*100a*/ 	.byte	0x3f
	.zero		1


	//   ....[52]....
        /*100c*/ 	.word	0x00010440
        /*1010*/ 	.word	0x00000009
        /*1014*/ 	.word	0x00000000
        /*1018*/ 	.short	0x010a
        /*101a*/ 	.byte	0x3f
	.zero		1


	//   ....[53]....
        /*101c*/ 	.word	0x000104d0
        /*1020*/ 	.word	0x00000008
        /*1024*/ 	.word	0x00000000
        /*1028*/ 	.short	0x010a
        /*102a*/ 	.byte	0x3f
	.zero		1


	//   ....[54]....
        /*102c*/ 	.word	0x00010560
        /*1030*/ 	.word	0x00000009
        /*1034*/ 	.word	0x00000000
        /*1038*/ 	.short	0x010a
        /*103a*/ 	.byte	0x3f
	.zero		1


	//   ....[55]....
        /*103c*/ 	.word	0x000105f0
        /*1040*/ 	.word	0x00000008
        /*1044*/ 	.word	0x00000000
        /*1048*/ 	.short	0x010a
        /*104a*/ 	.byte	0x3f
	.zero		1


	//   ....[56]....
        /*104c*/ 	.word	0x00010680
        /*1050*/ 	.word	0x00000009
        /*1054*/ 	.word	0x00000000
        /*1058*/ 	.short	0x010a
        /*105a*/ 	.byte	0x3f
	.zero		1


	//   ....[57]....
        /*105c*/ 	.word	0x00010710
        /*1060*/ 	.word	0x00000008
        /*1064*/ 	.word	0x00000000
        /*1068*/ 	.short	0x010a
        /*106a*/ 	.byte	0x3f
	.zero		1


	//   ....[58]....
        /*106c*/ 	.word	0x000107a0
        /*1070*/ 	.word	0x00000009
        /*1074*/ 	.word	0x00000000
        /*1078*/ 	.short	0x010a
        /*107a*/ 	.byte	0x3f
	.zero		1


	//   ....[59]....
        /*107c*/ 	.word	0x00010830
        /*1080*/ 	.word	0x00000008
        /*1084*/ 	.word	0x00000000
        /*1088*/ 	.short	0x010a
        /*108a*/ 	.byte	0x3f
	.zero		1


	//   ....[60]....
        /*108c*/ 	.word	0x000108c0
        /*1090*/ 	.word	0x00000009
        /*1094*/ 	.word	0x00000000
        /*1098*/ 	.short	0x010a
        /*109a*/ 	.byte	0x3f
	.zero		1


	//   ....[61]....
        /*109c*/ 	.word	0x00010950
        /*10a0*/ 	.word	0x00000008
        /*10a4*/ 	.word	0x00000000
        /*10a8*/ 	.short	0x010a
        /*10aa*/ 	.byte	0x3f
	.zero		1


	//   ....[62]....
        /*10ac*/ 	.word	0x000109e0
        /*10b0*/ 	.word	0x0000000b
        /*10b4*/ 	.word	0x00000000
        /*10b8*/ 	.short	0x010a
        /*10ba*/ 	.byte	0x3f
	.zero		1


	//   ....[63]....
        /*10bc*/ 	.word	0x00010a70
        /*10c0*/ 	.word	0x00000003
        /*10c4*/ 	.word	0x00000000
        /*10c8*/ 	.short	0x010a
        /*10ca*/ 	.byte	0x3f
	.zero		1


	//   ....[64]....
        /*10cc*/ 	.word	0x00010ae0
        /*10d0*/ 	.word	0x00000003
        /*10d4*/ 	.word	0x00000000
        /*10d8*/ 	.short	0x010a
        /*10da*/ 	.byte	0x3f
	.zero		1


	//   ....[65]....
        /*10dc*/ 	.word	0x00010b50
        /*10e0*/ 	.word	0x00000000
        /*10e4*/ 	.word	0x00000000
        /*10e8*/ 	.short	0x010a
        /*10ea*/ 	.byte	0x3f
	.zero		1


	//   ....[66]....
        /*10ec*/ 	.word	0x00010c30
        /*10f0*/ 	.word	0x0000000d
        /*10f4*/ 	.word	0x00000090
        /*10f8*/ 	.short	0x010a
        /*10fa*/ 	.byte	0x3f
	.zero		1


	//   ....[67]....
        /*10fc*/ 	.word	0x00010d00
        /*1100*/ 	.word	0x00000007
        /*1104*/ 	.word	0x00000000
        /*1108*/ 	.short	0x010a
        /*110a*/ 	.byte	0x3f
	.zero		1


	//   ....[68]....
        /*110c*/ 	.word	0x00010d50
        /*1110*/ 	.word	0x00000008
        /*1114*/ 	.word	0x00000000
        /*1118*/ 	.short	0x010a
        /*111a*/ 	.byte	0x3f
	.zero		1


	//   ....[69]....
        /*111c*/ 	.word	0x00010da0
        /*1120*/ 	.word	0x00000009
        /*1124*/ 	.word	0x00000000
        /*1128*/ 	.short	0x010a
        /*112a*/ 	.byte	0x3f
	.zero		1


	//   ....[70]....
        /*112c*/ 	.word	0x00010df0
        /*1130*/ 	.word	0x00000008
        /*1134*/ 	.word	0x00000000
        /*1138*/ 	.short	0x010a
        /*113a*/ 	.byte	0x3f
	.zero		1


	//   ....[71]....
        /*113c*/ 	.word	0x00010e40
        /*1140*/ 	.word	0x00000009
        /*1144*/ 	.word	0x00000000
        /*1148*/ 	.short	0x010a
        /*114a*/ 	.byte	0x3f
	.zero		1


	//   ....[72]....
        /*114c*/ 	.word	0x00010e90
        /*1150*/ 	.word	0x00000008
        /*1154*/ 	.word	0x00000000
        /*1158*/ 	.short	0x010a
        /*115a*/ 	.byte	0x3f
	.zero		1


	//   ....[73]....
        /*115c*/ 	.word	0x00010ee0
        /*1160*/ 	.word	0x00000009
        /*1164*/ 	.word	0x00000000
        /*1168*/ 	.short	0x010a
        /*116a*/ 	.byte	0x3f
	.zero		1


	//   ....[74]....
        /*116c*/ 	.word	0x00010f30
        /*1170*/ 	.word	0x00000008
        /*1174*/ 	.word	0x00000000
        /*1178*/ 	.short	0x010a
        /*117a*/ 	.byte	0x3f
	.zero		1


	//   ....[75]....
        /*117c*/ 	.word	0x00010f80
        /*1180*/ 	.word	0x00000009
        /*1184*/ 	.word	0x00000000
        /*1188*/ 	.short	0x010a
        /*118a*/ 	.byte	0x3f
	.zero		1


	//   ....[76]....
        /*118c*/ 	.word	0x00010fd0
        /*1190*/ 	.word	0x00000008
        /*1194*/ 	.word	0x00000000
        /*1198*/ 	.short	0x010a
        /*119a*/ 	.byte	0x3f
	.zero		1


	//   ....[77]....
        /*119c*/ 	.word	0x00011020
        /*11a0*/ 	.word	0x00000009
        /*11a4*/ 	.word	0x00000000
        /*11a8*/ 	.short	0x010a
        /*11aa*/ 	.byte	0x3f
	.zero		1


	//   ....[78]....
        /*11ac*/ 	.word	0x00011070
        /*11b0*/ 	.word	0x00000008
        /*11b4*/ 	.word	0x00000000
        /*11b8*/ 	.short	0x010a
        /*11ba*/ 	.byte	0x3f
	.zero		1


	//   ....[79]....
        /*11bc*/ 	.word	0x000110c0
        /*11c0*/ 	.word	0x00000009
        /*11c4*/ 	.word	0x00000000
        /*11c8*/ 	.short	0x010a
        /*11ca*/ 	.byte	0x3f
	.zero		1


	//   ....[80]....
        /*11cc*/ 	.word	0x00011110
        /*11d0*/ 	.word	0x00000008
        /*11d4*/ 	.word	0x00000000
        /*11d8*/ 	.short	0x010a
        /*11da*/ 	.byte	0x3f
	.zero		1


	//   ....[81]....
        /*11dc*/ 	.word	0x00011160
        /*11e0*/ 	.word	0x00000009
        /*11e4*/ 	.word	0x00000000
        /*11e8*/ 	.short	0x010a
        /*11ea*/ 	.byte	0x3f
	.zero		1


	//   ....[82]....
        /*11ec*/ 	.word	0x000111b0
        /*11f0*/ 	.word	0x00000008
        /*11f4*/ 	.word	0x00000000
        /*11f8*/ 	.short	0x010a
        /*11fa*/ 	.byte	0x3f
	.zero		1


	//   ....[83]....
        /*11fc*/ 	.word	0x00011200
        /*1200*/ 	.word	0x0000000b
        /*1204*/ 	.word	0x00000000
        /*1208*/ 	.short	0x010a
        /*120a*/ 	.byte	0x3f
	.zero		1


	//----- nvinfo : EIATTR_NUM_MBARRIERS
	.align		4
.L_30:
        /*120c*/ 	.byte	0x03, 0x38
        /*120e*/ 	.short	0x0026


	//----- nvinfo : EIATTR_EXIT_INSTR_OFFSETS
	.align		4
        /*1210*/ 	.byte	0x04, 0x1c
        /*1212*/ 	.short	(.L_32 - .L_31)


	//   ....[0]....
.L_31:
        /*1214*/ 	.word	0x00000b30


	//   ....[1]....
        /*1218*/ 	.word	0x000013c0


	//   ....[2]....
        /*121c*/ 	.word	0x0000ec90


	//   ....[3]....
        /*1220*/ 	.word	0x0000f220


	//   ....[4]....
        /*1224*/ 	.word	0x00010ac0


	//----- nvinfo : EIATTR_MAX_THREADS
	.align		4
.L_32:
        /*1228*/ 	.byte	0x04, 0x05
        /*122a*/ 	.short	(.L_34 - .L_33)
.L_33:
        /*122c*/ 	.word	0x00000180
        /*1230*/ 	.word	0x00000001
        /*1234*/ 	.word	0x00000001


	//----- nvinfo : EIATTR_CRS_STACK_SIZE
	.align		4
.L_34:
        /*1238*/ 	.byte	0x04, 0x1e
        /*123a*/ 	.short	(.L_36 - .L_35)
.L_35:
        /*123c*/ 	.word	0x00000000


	//----- nvinfo : EIATTR_CBANK_PARAM_SIZE
	.align		4
.L_36:
        /*1240*/ 	.byte	0x03, 0x19
        /*1242*/ 	.short	0x0470


	//----- nvinfo : EIATTR_PARAM_CBANK
	.align		4
        /*1244*/ 	.byte	0x04, 0x0a
        /*1246*/ 	.short	(.L_38 - .L_37)
	.align		4
.L_37:
        /*1248*/ 	.word	index@(.nv.constant0._ZN7cutlass13device_kernelINS_4gemm6kernel13GemmUniversalIN4cute5tupleIJiiiiEEENS1_10collective13CollectiveMmaINS1_37MainloopSm90TmaGmmaWarpSpecializedFP8ILi18ENS5_IJNS4_1CILi1EEENSA_ILi2EEESB_EEENS1_35KernelTmaWarpSpecializedCooperativeEEENS5_IJNSA_ILi128EEENSA_ILi256EEENSA_ILi32EEEEEENS_12float_e4m3_tENS5_IJlSB_lEEESK_SL_NS4_8TiledMMAINS4_8MMA_AtomIJNS4_4SM904GMMA31MMA_64x256x32_F32E4M3E4M3_SS_TNILNSP_7ScaleInE1ELSR_1EEEEEENS4_6LayoutINS5_IJSC_SB_SB_EEENS5_IJSB_NSA_ILi0EEESW_EEEEENS5_IJNS4_10UnderscoreESZ_SZ_EEEEENS4_23SM90_TMA_LOAD_MULTICASTENS4_14ComposedLayoutINS4_7SwizzleILi1ELi4ELi3EEENS4_18smem_ptr_flag_bitsILi8EEENSU_INS5_IJNSA_ILi8EEESI_EEENS5_IJSI_SB_EEEEEEEvNS4_8identityENS4_13SM90_TMA_LOADES1C_vS1D_EENS_8epilogue10collective6detail29Sm90TmaWarpSpecializedAdapterINS1H_15DefaultEpilogueISK_SL_SL_NS1G_6thread17LinearCombinationISK_Li1EffLNS1L_9ScaleType4KindE0ELNS_15FloatRoundStyleE2ESK_EENS1_15EpilogueDefaultEEEEEvvEEEEvNT_6ParamsE)
        /*124c*/ 	.short	0x0210
        /*124e*/ 	.short	0x0470


	//----- nvinfo : EIATTR_SW_WAR
	.align		4
.L_38:
        /*1250*/ 	.byte	0x04, 0x36
        /*1252*/ 	.short	(.L_40 - .L_39)
.L_39:
        /*1254*/ 	.word	0x00000008
.L_40:


//--------------------- .nv.callgraph             --------------------------
	.section	.nv.callgraph,"",@"SHT_CUDA_CALLGRAPH"
	.align	4
	.sectionentsize	8
	.align		4
        /*0000*/ 	.word	0x00000000
	.align		4
        /*0004*/ 	.word	0xffffffff
	.align		4
        /*0008*/ 	.word	0x00000000
	.align		4
        /*000c*/ 	.word	0xfffffffe
	.align		4
        /*0010*/ 	.word	0x00000000
	.align		4
        /*0014*/ 	.word	0xfffffffd
	.align		4
        /*0018*/ 	.word	0x00000000
	.align		4
        /*001c*/ 	.word	0xfffffffc


//--------------------- .nv.constant4             --------------------------
	.section	.nv.constant4,"a",@progbits
	.align	8
	.align		8
.nv.constant4:
        /*0000*/ 	.dword	_ZN39_INTERNAL_fa0c28fb_4_k_cu_70768d06_41704cuda3std3__45__cpo5beginE
	.align		8
        /*0008*/ 	.dword	_ZN39_INTERNAL_fa0c28fb_4_k_cu_70768d06_41704cuda3std3__45__cpo3endE
	.align		8
        /*0010*/ 	.dword	_ZN39_INTERNAL_fa0c28fb_4_k_cu_70768d06_41704cuda3std3__45__cpo6cbeginE
	.align		8
        /*0018*/ 	.dword	_ZN39_INTERNAL_fa0c28fb_4_k_cu_70768d06_41704cuda3std3__45__cpo4cendE
	.align		8
        /*0020*/ 	.dword	_ZN39_INTERNAL_fa0c28fb_4_k_cu_70768d06_41704cuda3std3__441_GLOBAL__N__fa0c28fb_4_k_cu_70768d06_41706ignoreE
	.align		8
        /*0028*/ 	.dword	_ZN39_INTERNAL_fa0c28fb_4_k_cu_70768d06_41704cuda3std3__419piecewise_constructE
	.align		8
        /*0030*/ 	.dword	_ZN39_INTERNAL_fa0c28fb_4_k_cu_70768d06_41704cuda3std3__48in_placeE
	.align		8
        /*0038*/ 	.dword	_ZN39_INTERNAL_fa0c28fb_4_k_cu_70768d06_41704cuda3std6ranges3__45__cpo4swapE
	.align		8
        /*0040*/ 	.dword	_ZN39_INTERNAL_fa0c28fb_4_k_cu_70768d06_41704cuda3std6ranges3__45__cpo9iter_moveE
	.align		8
        /*0048*/ 	.dword	_ZN39_INTERNAL_fa0c28fb_4_k_cu_70768d06_41704cute7productE
	.align		8
        /*0050*/ 	.dword	_ZN39_INTERNAL_fa0c28fb_4_k_cu_70768d06_41704cute1_E


//--------------------- .text._ZN7cutlass13device_kernelINS_4gemm6kernel13GemmUniversalIN4cute5tupleIJiiiiEEENS1_10collective13CollectiveMmaINS1_37MainloopSm90TmaGmmaWarpSpecializedFP8ILi18ENS5_IJNS4_1CILi1EEENSA_ILi2EEESB_EEENS1_35KernelTmaWarpSpecializedCooperativeEEENS5_IJNSA_ILi128EEENSA_ILi256EEENSA_ILi32EEEEEENS_12float_e4m3_tENS5_IJlSB_lEEESK_SL_NS4_8TiledMMAINS4_8MMA_AtomIJNS4_4SM904GMMA31MMA_64x256x32_F32E4M3E4M3_SS_TNILNSP_7ScaleInE1ELSR_1EEEEEENS4_6LayoutINS5_IJSC_SB_SB_EEENS5_IJSB_NSA_ILi0EEESW_EEEEENS5_IJNS4_10UnderscoreESZ_SZ_EEEEENS4_23SM90_TMA_LOAD_MULTICASTENS4_14ComposedLayoutINS4_7SwizzleILi1ELi4ELi3EEENS4_18smem_ptr_flag_bitsILi8EEENSU_INS5_IJNSA_ILi8EEESI_EEENS5_IJSI_SB_EEEEEEEvNS4_8identityENS4_13SM90_TMA_LOADES1C_vS1D_EENS_8epilogue10collective6detail29Sm90TmaWarpSpecializedAdapterINS1H_15DefaultEpilogueISK_SL_SL_NS1G_6thread17LinearCombinationISK_Li1EffLNS1L_9ScaleType4KindE0ELNS_15FloatRoundStyleE2ESK_EENS1_15EpilogueDefaultEEEEEvvEEEEvNT_6ParamsE --------------------------
	.section	.text._ZN7cutlass13device_kernelINS_4gemm6kernel13GemmUniversalIN4cute5tupleIJiiiiEEENS1_10collective13CollectiveMmaINS1_37MainloopSm90TmaGmmaWarpSpecializedFP8ILi18ENS5_IJNS4_1CILi1EEENSA_ILi2EEESB_EEENS1_35KernelTmaWarpSpecializedCooperativeEEENS5_IJNSA_ILi128EEENSA_ILi256EEENSA_ILi32EEEEEENS_12float_e4m3_tENS5_IJlSB_lEEESK_SL_NS4_8TiledMMAINS4_8MMA_AtomIJNS4_4SM904GMMA31MMA_64x256x32_F32E4M3E4M3_SS_TNILNSP_7ScaleInE1ELSR_1EEEEEENS4_6LayoutINS5_IJSC_SB_SB_EEENS5_IJSB_NSA_ILi0EEESW_EEEEENS5_IJNS4_10UnderscoreESZ_SZ_EEEEENS4_23SM90_TMA_LOAD_MULTICASTENS4_14ComposedLayoutINS4_7SwizzleILi1ELi4ELi3EEENS4_18smem_ptr_flag_bitsILi8EEENSU_INS5_IJNSA_ILi8EEESI_EEENS5_IJSI_SB_EEEEEEEvNS4_8identityENS4_13SM90_TMA_LOADES1C_vS1D_EENS_8epilogue10collective6detail29Sm90TmaWarpSpecializedAdapterINS1H_15DefaultEpilogueISK_SL_SL_NS1G_6thread17LinearCombinationISK_Li1EffLNS1L_9ScaleType4KindE0ELNS_15FloatRoundStyleE2ESK_EENS1_15EpilogueDefaultEEEEEvvEEEEvNT_6ParamsE,"ax",@progbits
	.align	128
.text._ZN7cutlass13device_kernelINS_4gemm6kernel13GemmUniversalIN4cute5tupleIJiiiiEEENS1_10collective13CollectiveMmaINS1_37MainloopSm90TmaGmmaWarpSpecializedFP8ILi18ENS5_IJNS4_1CILi1EEENSA_ILi2EEESB_EEENS1_35KernelTmaWarpSpecializedCooperativeEEENS5_IJNSA_ILi128EEENSA_ILi256EEENSA_ILi32EEEEEENS_12float_e4m3_tENS5_IJlSB_lEEESK_SL_NS4_8TiledMMAINS4_8MMA_AtomIJNS4_4SM904GMMA31MMA_64x256x32_F32E4M3E4M3_SS_TNILNSP_7ScaleInE1ELSR_1EEEEEENS4_6LayoutINS5_IJSC_SB_SB_EEENS5_IJSB_NSA_ILi0EEESW_EEEEENS5_IJNS4_10UnderscoreESZ_SZ_EEEEENS4_23SM90_TMA_LOAD_MULTICASTENS4_14ComposedLayoutINS4_7SwizzleILi1ELi4ELi3EEENS4_18smem_ptr_flag_bitsILi8EEENSU_INS5_IJNSA_ILi8EEESI_EEENS5_IJSI_SB_EEEEEEEvNS4_8identityENS4_13SM90_TMA_LOADES1C_vS1D_EENS_8epilogue10collective6detail29Sm90TmaWarpSpecializedAdapterINS1H_15DefaultEpilogueISK_SL_SL_NS1G_6thread17LinearCombinationISK_Li1EffLNS1L_9ScaleType4KindE0ELNS_15FloatRoundStyleE2ESK_EENS1_15EpilogueDefaultEEEEEvvEEEEvNT_6ParamsE:
        .type           _ZN7cutlass13device_kernelINS_4gemm6kernel13GemmUniversalIN4cute5tupleIJiiiiEEENS1_10collective13CollectiveMmaINS1_37MainloopSm90TmaGmmaWarpSpecializedFP8ILi18ENS5_IJNS4_1CILi1EEENSA_ILi2EEESB_EEENS1_35KernelTmaWarpSpecializedCooperativeEEENS5_IJNSA_ILi128EEENSA_ILi256EEENSA_ILi32EEEEEENS_12float_e4m3_tENS5_IJlSB_lEEESK_SL_NS4_8TiledMMAINS4_8MMA_AtomIJNS4_4SM904GMMA31MMA_64x256x32_F32E4M3E4M3_SS_TNILNSP_7ScaleInE1ELSR_1EEEEEENS4_6LayoutINS5_IJSC_SB_SB_EEENS5_IJSB_NSA_ILi0EEESW_EEEEENS5_IJNS4_10UnderscoreESZ_SZ_EEEEENS4_23SM90_TMA_LOAD_MULTICASTENS4_14ComposedLayoutINS4_7SwizzleILi1ELi4ELi3EEENS4_18smem_ptr_flag_bitsILi8EEENSU_INS5_IJNSA_ILi8EEESI_EEENS5_IJSI_SB_EEEEEEEvNS4_8identityENS4_13SM90_TMA_LOADES1C_vS1D_EENS_8epilogue10collective6detail29Sm90TmaWarpSpecializedAdapterINS1H_15DefaultEpilogueISK_SL_SL_NS1G_6thread17LinearCombinationISK_Li1EffLNS1L_9ScaleType4KindE0ELNS_15FloatRoundStyleE2ESK_EENS1_15EpilogueDefaultEEEEEvvEEEEvNT_6ParamsE,@function
        .size           _ZN7cutlass13device_kernelINS_4gemm6kernel13GemmUniversalIN4cute5tupleIJiiiiEEENS1_10collective13CollectiveMmaINS1_37MainloopSm90TmaGmmaWarpSpecializedFP8ILi18ENS5_IJNS4_1CILi1EEENSA_ILi2EEESB_EEENS1_35KernelTmaWarpSpecializedCooperativeEEENS5_IJNSA_ILi128EEENSA_ILi256EEENSA_ILi32EEEEEENS_12float_e4m3_tENS5_IJlSB_lEEESK_SL_NS4_8TiledMMAINS4_8MMA_AtomIJNS4_4SM904GMMA31MMA_64x256x32_F32E4M3E4M3_SS_TNILNSP_7ScaleInE1ELSR_1EEEEEENS4_6LayoutINS5_IJSC_SB_SB_EEENS5_IJSB_NSA_ILi0EEESW_EEEEENS5_IJNS4_10UnderscoreESZ_SZ_EEEEENS4_23SM90_TMA_LOAD_MULTICASTENS4_14ComposedLayoutINS4_7SwizzleILi1ELi4ELi3EEENS4_18smem_ptr_flag_bitsILi8EEENSU_INS5_IJNSA_ILi8EEESI_EEENS5_IJSI_SB_EEEEEEEvNS4_8identityENS4_13SM90_TMA_LOADES1C_vS1D_EENS_8epilogue10collective6detail29Sm90TmaWarpSpecializedAdapterINS1H_15DefaultEpilogueISK_SL_SL_NS1G_6thread17LinearCombinationISK_Li1EffLNS1L_9ScaleType4KindE0ELNS_15FloatRoundStyleE2ESK_EENS1_15EpilogueDefaultEEEEEvvEEEEvNT_6ParamsE,(.L_x_363 - _ZN7cutlass13device_kernelINS_4gemm6kernel13GemmUniversalIN4cute5tupleIJiiiiEEENS1_10collective13CollectiveMmaINS1_37MainloopSm90TmaGmmaWarpSpecializedFP8ILi18ENS5_IJNS4_1CILi1EEENSA_ILi2EEESB_EEENS1_35KernelTmaWarpSpecializedCooperativeEEENS5_IJNSA_ILi128EEENSA_ILi256EEENSA_ILi32EEEEEENS_12float_e4m3_tENS5_IJlSB_lEEESK_SL_NS4_8TiledMMAINS4_8MMA_AtomIJNS4_4SM904GMMA31MMA_64x256x32_F32E4M3E4M3_SS_TNILNSP_7ScaleInE1ELSR_1EEEEEENS4_6LayoutINS5_IJSC_SB_SB_EEENS5_IJSB_NSA_ILi0EEESW_EEEEENS5_IJNS4_10UnderscoreESZ_SZ_EEEEENS4_23SM90_TMA_LOAD_MULTICASTENS4_14ComposedLayoutINS4_7SwizzleILi1ELi4ELi3EEENS4_18smem_ptr_flag_bitsILi8EEENSU_INS5_IJNSA_ILi8EEESI_EEENS5_IJSI_SB_EEEEEEEvNS4_8identityENS4_13SM90_TMA_LOADES1C_vS1D_EENS_8epilogue10collective6detail29Sm90TmaWarpSpecializedAdapterINS1H_15DefaultEpilogueISK_SL_SL_NS1G_6thread17LinearCombinationISK_Li1EffLNS1L_9ScaleType4KindE0ELNS_15FloatRoundStyleE2ESK_EENS1_15EpilogueDefaultEEEEEvvEEEEvNT_6ParamsE)
        .other          _ZN7cutlass13device_kernelINS_4gemm6kernel13GemmUniversalIN4cute5tupleIJiiiiEEENS1_10collective13CollectiveMmaINS1_37MainloopSm90TmaGmmaWarpSpecializedFP8ILi18ENS5_IJNS4_1CILi1EEENSA_ILi2EEESB_EEENS1_35KernelTmaWarpSpecializedCooperativeEEENS5_IJNSA_ILi128EEENSA_ILi256EEENSA_ILi32EEEEEENS_12float_e4m3_tENS5_IJlSB_lEEESK_SL_NS4_8TiledMMAINS4_8MMA_AtomIJNS4_4SM904GMMA31MMA_64x256x32_F32E4M3E4M3_SS_TNILNSP_7ScaleInE1ELSR_1EEEEEENS4_6LayoutINS5_IJSC_SB_SB_EEENS5_IJSB_NSA_ILi0EEESW_EEEEENS5_IJNS4_10UnderscoreESZ_SZ_EEEEENS4_23SM90_TMA_LOAD_MULTICASTENS4_14ComposedLayoutINS4_7SwizzleILi1ELi4ELi3EEENS4_18smem_ptr_flag_bitsILi8EEENSU_INS5_IJNSA_ILi8EEESI_EEENS5_IJSI_SB_EEEEEEEvNS4_8identityENS4_13SM90_TMA_LOADES1C_vS1D_EENS_8epilogue10collective6detail29Sm90TmaWarpSpecializedAdapterINS1H_15DefaultEpilogueISK_SL_SL_NS1G_6thread17LinearCombinationISK_Li1EffLNS1L_9ScaleType4KindE0ELNS_15FloatRoundStyleE2ESK_EENS1_15EpilogueDefaultEEEEEvvEEEEvNT_6ParamsE,@"STO_CUDA_ENTRY STV_DEFAULT"
_ZN7cutlass13device_kernelINS_4gemm6kernel13GemmUniversalIN4cute5tupleIJiiiiEEENS1_10collective13CollectiveMmaINS1_37MainloopSm90TmaGmmaWarpSpecializedFP8ILi18ENS5_IJNS4_1CILi1EEENSA_ILi2EEESB_EEENS1_35KernelTmaWarpSpecializedCooperativeEEENS5_IJNSA_ILi128EEENSA_ILi256EEENSA_ILi32EEEEEENS_12float_e4m3_tENS5_IJlSB_lEEESK_SL_NS4_8TiledMMAINS4_8MMA_AtomIJNS4_4SM904GMMA31MMA_64x256x32_F32E4M3E4M3_SS_TNILNSP_7ScaleInE1ELSR_1EEEEEENS4_6LayoutINS5_IJSC_SB_SB_EEENS5_IJSB_NSA_ILi0EEESW_EEEEENS5_IJNS4_10UnderscoreESZ_SZ_EEEEENS4_23SM90_TMA_LOAD_MULTICASTENS4_14ComposedLayoutINS4_7SwizzleILi1ELi4ELi3EEENS4_18smem_ptr_flag_bitsILi8EEENSU_INS5_IJNSA_ILi8EEESI_EEENS5_IJSI_SB_EEEEEEEvNS4_8identityENS4_13SM90_TMA_LOADES1C_vS1D_EENS_8epilogue10collective6detail29Sm90TmaWarpSpecializedAdapterINS1H_15DefaultEpilogueISK_SL_SL_NS1G_6thread17LinearCombinationISK_Li1EffLNS1L_9ScaleType4KindE0ELNS_15FloatRoundStyleE2ESK_EENS1_15EpilogueDefaultEEEEEvvEEEEvNT_6ParamsE:
[----:B------:R-:W0:Y:S02]  /*0000*/  LDC R1, c[0x0][0x28] ;  /* 0x00000a00ff017b82 */ /* 0x000e240000000800 */
[----:B0-----:R-:W-:Y:S01]  /*0010*/  VIADD R1, R1, 0xffffff00 ;  /* 0xffffff0001017836 */ /* 0x001fe20000000000 */
[----:B------:R-:W0:Y:S01]  /*0020*/  S2R R5, SR_TID.X ;  /* 0x0000000000057919 */ /* 0x000e220000002100 */
[----:B------:R-:W-:Y:S01]  /*0030*/  ELECT P0, URZ, PT ;  /* 0x00000000003f782f */ /* 0x000fe20003800000 */
[----:B------:R-:W-:Y:S01]  /*0040*/  BSSY B0, `(.L_x_0) ;  /* 0x0000015000007945 */ /* 0x000fe20003800000 */
[--C-:B0-----:R-:W-:Y:S02]  /*0050*/  SHF.R.U32.HI R0, RZ, 0x5, R5.reuse ;  /* 0x00000005ff007819 */ /* 0x101fe40000011605 */
[----:B------:R-:W-:-:S03]  /*0060*/  SHF.R.U32.HI R2, RZ, 0x7, R5 ;  /* 0x00000007ff027819 */ /* 0x000fc60000011605 */
[----:B------:R-:W0:Y:S04]  /*0070*/  SHFL.IDX PT, R3, R0, RZ, 0x1f ;  /* 0x00001fff00037589 */ /* 0x000e2800000e0000 */
[----:B------:R-:W1:Y:S01]  /*0080*/  SHFL.IDX PT, R2, R2, RZ, 0x1f ;  /* 0x00001fff02027589 */ /* 0x000e6200000e0000 */
[----:B0-----:R-:W-:Y:S02]  /*0090*/  R2UR UR4, R3 ;  /* 0x00000000030472ca */ /* 0x001fe400000e0000 */
[----:B-1----:R-:W-:-:S11]  /*00a0*/  R2UR UR6, R2 ;  /* 0x00000000020672ca */ /* 0x002fd600000e0000 */
[----:B------:R-:W-:Y:S02]  /*00b0*/  USHF.R.S32.HI UR5, URZ, 0x1f, UR4 ;  /* 0x0000001f3f057899 */ /* 0x000fe40008011404 */
[----:B------:R-:W-:Y:S02]  /*00c0*/  ISETP.NE.OR P0, PT, RZ, UR4, !P0 ;  /* 0x00000004ff007c0c */ /* 0x000fe4000c705670 */
[----:B------:R-:W-:-:S04]  /*00d0*/  ULEA.HI UR5, UR5, UR4, URZ, 0x2 ;  /* 0x0000000405057291 */ /* 0x000fc8000f8f103f */
[----:B------:R-:W-:-:S04]  /*00e0*/  ULOP3.LUT UR5, UR5, 0xfffffffc, URZ, 0xc0, !UPT ;  /* 0xfffffffc05057892 */ /* 0x000fc8000f8ec03f */
[----:B------:R-:W-:-:S03]  /*00f0*/  UIADD3 UR8, UR4, -UR5, URZ ;  /* 0x8000000504087290 */ /* 0x000fc6000fffe03f */
[----:B------:R-:W-:Y:S09]  /*0100*/  @P0 BRA `(.L_x_1) ;  /* 0x0000000000200947 */ /* 0x000ff20003800000 */
[----:B------:R-:W-:Y:S02]  /*0110*/  ULDC.64 UR4, c[0x0][0x198] ;  /* 0x0000660000047ab9 */ /* 0x000fe40000000a00 */
[----:B------:R-:W-:Y:S02]  /*0120*/  UIADD3 UR10, UP0, UR4, 0xf0, URZ ;  /* 0x000000f0040a7890 */ /* 0x000fe4000ff1e03f */
[----:B------:R-:W-:Y:S02]  /*0130*/  UIADD3 UR4, UP1, UR4, 0x1f0, URZ ;  /* 0x000001f004047890 */ /* 0x000fe4000ff3e03f */
[----:B------:R-:W-:Y:S02]  /*0140*/  UIADD3.X UR11, URZ, UR5, URZ, UP0, !UPT ;  /* 0x000000053f0b7290 */ /* 0x000fe400087fe43f */
[----:B------:R-:W-:-:S07]  /*0150*/  UIADD3.X UR5, URZ, UR5, URZ, UP1, !UPT ;  /* 0x000000053f057290 */ /* 0x000fce0008ffe43f */
[----:B------:R0:W-:Y:S02]  /*0160*/  UTMACCTL.PF [UR10] ;  /* 0x000000000a0079b9 */ /* 0x0001e40008040000 */
[----:B------:R0:W-:Y:S02]  /*0170*/  UTMACCTL.PF [UR4] ;  /* 0x00000000040079b9 */ /* 0x0001e40008040000 */
[----:B0-----:R-:W-:Y:S01]  /*0180*/  NOP ;  /* 0x0000000000007918 */ /* 0x001fe20000000000 */
.L_x_1:
[----:B------:R-:W-:Y:S05]  /*0190*/  BSYNC B0 ;  /* 0x0000000000007941 */ /* 0x000fea0003800000 */
.L_x_0:
[----:B------:R-:W0:Y:S01]  /*01a0*/  SHFL.IDX PT, R3, R0, RZ, 0x1f ;  /* 0x00001fff00037589 */ /* 0x000e2200000e0000 */
[----:B------:R-:W-:Y:S01]  /*01b0*/  UISETP.NE.AND UP0, UPT, UR8, 0x3, UPT ;  /* 0x000000030800788c */ /* 0x000fe2000bf05270 */
[----:B------:R-:W-:Y:S01]  /*01c0*/  ISETP.NE.AND P2, PT, RZ, UR6, PT ;  /* 0x00000006ff007c0c */ /* 0x000fe2000bf45270 */
[----:B------:R-:W-:Y:S02]  /*01d0*/  UIADD3 UR10, UR6, -0x1, URZ ;  /* 0xffffffff060a7890 */ /* 0x000fe4000fffe03f */
[----:B------:R-:W-:Y:S02]  /*01e0*/  UISETP.EQ.OR UP0, UPT, UR8, URZ, !UP0 ;  /* 0x0000003f0800728c */ /* 0x000fe4000c702670 */
[----:B------:R-:W-:Y:S02]  /*01f0*/  UISETP.GE.U32.AND UP1, UPT, UR10, 0x2, UPT ;  /* 0x000000020a00788c */ /* 0x000fe4000bf26070 */
[----:B------:R-:W-:-:S04]  /*0200*/  UISETP.EQ.AND UP0, UPT, UR6, URZ, UP0 ;  /* 0x0000003f0600728c */ /* 0x000fc80008702270 */
[----:B------:R-:W-:-:S04]  /*0210*/  USEL UR13, URZ, 0x1, !UP0 ;  /* 0x000000013f0d7887 */ /* 0x000fc8000c000000 */
[----:B------:R-:W-:Y:S01]  /*0220*/  USEL UR13, UR13, 0x2, UP1 ;  /* 0x000000020d0d7887 */ /* 0x000fe20008800000 */
[----:B0-----:R-:W-:-:S13]  /*0230*/  ISETP.NE.AND P0, PT, R3, RZ, PT ;  /* 0x000000ff0300720c */ /* 0x001fda0003f05270 */
[----:B------:R-:W-:Y:S05]  /*0240*/  @P0 BRA `(.L_x_2) ;  /* 0x0000000000d40947 */ /* 0x000fea0003800000 */
[----:B------:R-:W-:Y:S01]  /*0250*/  ELECT P0, URZ, PT ;  /* 0x00000000003f782f */ /* 0x000fe20003800000 */
[----:B------:R-:W-:-:S12]  /*0260*/  BSSY B0, `(.L_x_2) ;  /* 0x0000033000007945 */ /* 0x000fd80003800000 */
[----:B------:R-:W-:Y:S05]  /*0270*/  @!P0 BRA `(.L_x_3) ;  /* 0x0000000000c48947 */ /* 0x000fea0003800000 */
[----:B------:R-:W0:Y:S01]  /*0280*/  S2UR UR9, SR_CgaCtaId ;  /* 0x00000000000979c3 */ /* 0x000e220000008800 */
[----:B------:R-:W-:Y:S01]  /*0290*/  UMOV UR4, 0x400 ;  /* 0x0000040000047882 */ /* 0x000fe20000000000 */
[----:B------:R-:W-:Y:S01]  /*02a0*/  UMOV UR5, 0x1 ;  /* 0x0000000100057882 */ /* 0x000fe20000000000 */
[----:B------:R-:W-:Y:S02]  /*02b0*/  UMOV UR6, 0x4 ;  /* 0x0000000400067882 */ /* 0x000fe40000000000 */
[----:B------:R-:W-:-:S04]  /*02c0*/  UIADD3 UR6, -UR6, 0x100000, URZ ;  /* 0x0010000006067890 */ /* 0x000fc8000fffe13f */
[----:B------:R-:W-:Y:S02]  /*02d0*/  USHF.L.U32 UR7, UR6, 0xb, URZ ;  /* 0x0000000b06077899 */ /* 0x000fe4000800063f */
[----:B------:R-:W-:Y:S02]  /*02e0*/  USHF.L.U32 UR6, UR6, 0x1, URZ ;  /* 0x0000000106067899 */ /* 0x000fe4000800063f */
[----:B0-----:R-:W-:Y:S02]  /*02f0*/  ULEA UR9, UR9, UR4, 0x18 ;  /* 0x0000000409097291 */ /* 0x001fe4000f8ec03f */
[----:B------:R-:W-:-:S04]  /*0300*/  UIADD3 UR4, -UR5, 0x100000, URZ ;  /* 0x0010000005047890 */ /* 0x000fc8000fffe13f */
[----:B------:R-:W-:Y:S02]  /*0310*/  USHF.L.U32 UR5, UR4, 0xb, URZ ;  /* 0x0000000b04057899 */ /* 0x000fe4000800063f */
[----:B------:R-:W-:Y:S01]  /*0320*/  USHF.L.U32 UR4, UR4, 0x1, URZ ;  /* 0x0000000104047899 */ /* 0x000fe2000800063f */
[----:B------:R-:W0:Y:S11]  /*0330*/  FENCE.VIEW.ASYNC.S ;  /* 0x00000000000073c6 */ /* 0x000e360000000000 */
[----:B0-----:R0:W1:Y:S01]  /*0340*/  SYNCS.EXCH.64 URZ, [UR9], UR4 ;  /* 0x00000004093f75b2 */ /* 0x0010620008000100 */
[----:B------:R0:W2:Y:S01]  /*0350*/  SYNCS.EXCH.64 URZ, [UR9+0x90], UR6 ;  /* 0x00009006093f75b2 */ /* 0x0000a20008000100 */
[----:B------:R0:W3:Y:S01]  /*0360*/  SYNCS.EXCH.64 URZ, [UR9+0x8], UR4 ;  /* 0x00000804093f75b2 */ /* 0x0000e20008000100 */
[----:B------:R0:W4:Y:S01]  /*0370*/  SYNCS.EXCH.64 URZ, [UR9+0x98], UR6 ;  /* 0x00009806093f75b2 */ /* 0x0001220008000100 */
[----:B------:R0:W0:Y:S01]  /*0380*/  SYNCS.EXCH.64 URZ, [UR9+0x10], UR4 ;  /* 0x00001004093f75b2 */ /* 0x0000220008000100 */
        /* <DEDUP_REMOVED lines=31> */
[----:B-1234-:R-:W-:Y:S01]  /*0580*/  NOP ;  /* 0x0000000000007918 */ /* 0x01efe20000000000 */
.L_x_3:
[----:B0-----:R-:W-:Y:S05]  /*0590*/  BSYNC B0 ;  /* 0x0000000000007941 */ /* 0x001fea0003800000 */
.L_x_2:
[----:B------:R-:W-:Y:S01]  /*05a0*/  SHF.R.S32.HI R4, RZ, 0x1f, R5 ;  /* 0x0000001fff047819 */ /* 0x000fe20000011405 */
[----:B------:R-:W0:Y:S01]  /*05b0*/  SHFL.IDX PT, R0, R0, RZ, 0x1f ;  /* 0x00001fff00007589 */ /* 0x000e2200000e0000 */
[----:B------:R-:W-:Y:S01]  /*05c0*/  ELECT P0, URZ, PT ;  /* 0x00000000003f782f */ /* 0x000fe20003800000 */
[----:B------:R-:W1:Y:S01]  /*05d0*/  S2UR UR9, SR_CTAID.X ;  /* 0x00000000000979c3 */ /* 0x000e620000002500 */
[----:B------:R-:W-:Y:S01]  /*05e0*/  LEA.HI R4, R4, R5, RZ, 0x7 ;  /* 0x0000000504047211 */ /* 0x000fe200078f38ff */
[----:B------:R-:W2:Y:S01]  /*05f0*/  S2R R2, SR_CTAID.Y ;  /* 0x0000000000027919 */ /* 0x000ea20000002600 */
[----:B------:R-:W-:Y:S01]  /*0600*/  SHF.R.S32.HI R6, RZ, 0x1f, R3 ;  /* 0x0000001fff067819 */ /* 0x000fe20000011403 */
[----:B------:R-:W-:Y:S01]  /*0610*/  ULDC UR4, c[0x0][0x154] ;  /* 0x0000550000047ab9 */ /* 0x000fe20000000800 */
[----:B------:R-:W-:Y:S01]  /*0620*/  LOP3.LUT R4, R4, 0xffffff80, RZ, 0xc0, !PT ;  /* 0xffffff8004047812 */ /* 0x000fe200078ec0ff */
[----:B------:R-:W-:Y:S01]  /*0630*/  NOP ;  /* 0x0000000000007918 */ /* 0x000fe20000000000 */
[----:B------:R-:W-:Y:S01]  /*0640*/  LEA.HI R6, R6, R3, RZ, 0x2 ;  /* 0x0000000306067211 */ /* 0x000fe200078f10ff */
[----:B------:R-:W3:Y:S01]  /*0650*/  LDC R11, c[0x0][0x148] ;  /* 0x00005200ff0b7b82 */ /* 0x000ee20000000800 */
[----:B------:R-:W-:Y:S01]  /*0660*/  NOP ;  /* 0x0000000000007918 */ /* 0x000fe20000000000 */
[----:B------:R-:W-:Y:S01]  /*0670*/  IMAD.IADD R4, R5, 0x1, -R4 ;  /* 0x0000000105047824 */ /* 0x000fe200078e0a04 */
[----:B------:R-:W-:-:S04]  /*0680*/  LOP3.LUT R6, R6, 0x3ffffffc, RZ, 0xc0, !PT ;  /* 0x3ffffffc06067812 */ /* 0x000fc800078ec0ff */
[----:B------:R-:W-:Y:S01]  /*0690*/  SHF.R.S32.HI R5, RZ, 0x1f, R4 ;  /* 0x0000001fff057819 */ /* 0x000fe20000011404 */
[----:B------:R-:W-:Y:S01]  /*06a0*/  IMAD.IADD R6, R3, 0x1, -R6 ;  /* 0x0000000103067824 */ /* 0x000fe200078e0a06 */
[----:B------:R-:W4:Y:S02]  /*06b0*/  LDC R8, c[0x0][0x144] ;  /* 0x00005100ff087b82 */ /* 0x000f240000000800 */
[----:B------:R-:W-:Y:S02]  /*06c0*/  LEA.HI R5, R5, R4, RZ, 0x3 ;  /* 0x0000000405057211 */ /* 0x000fe400078f18ff */
[----:B0-----:R-:W-:Y:S02]  /*06d0*/  ISETP.NE.OR P0, PT, R0, RZ, !P0 ;  /* 0x000000ff0000720c */ /* 0x001fe40004705670 */
[--C-:B------:R-:W-:Y:S02]  /*06e0*/  SHF.R.S32.HI R0, RZ, 0x3, R5.reuse ;  /* 0x00000003ff007819 */ /* 0x100fe40000011405 */
[----:B------:R-:W-:-:S04]  /*06f0*/  SHF.R.S32.HI R5, RZ, 0x1f, R5 ;  /* 0x0000001fff057819 */ /* 0x000fc80000011405 */
[----:B------:R-:W-:-:S04]  /*0700*/  LEA.HI R5, R5, R0, RZ, 0x2 ;  /* 0x0000000005057211 */ /* 0x000fc800078f10ff */
[----:B------:R-:W-:Y:S01]  /*0710*/  LOP3.LUT R5, R5, 0xfffffffc, RZ, 0xc0, !PT ;  /* 0xfffffffc05057812 */ /* 0x000fe200078ec0ff */
[----:B------:R-:W-:Y:S01]  /*0720*/  VOTEU.ALL UP0, P0 ;  /* 0x00000000003f7886 */ /* 0x000fe20000000000 */
[----:B--2---:R-:W-:Y:S01]  /*0730*/  I2FP.F32.U32 R7, R2 ;  /* 0x0000000200077245 */ /* 0x004fe20000201000 */
[----:B------:R-:W-:Y:S02]  /*0740*/  VOTEU.ALL UP1, P0 ;  /* 0x00000000003f7886 */ /* 0x000fe40000020000 */
[----:B------:R-:W-:Y:S01]  /*0750*/  IMAD.IADD R5, R0, 0x1, -R5 ;  /* 0x0000000100057824 */ /* 0x000fe200078e0a05 */
[----:B------:R-:W0:Y:S01]  /*0760*/  @!UP0 S2UR UR7, SR_CgaCtaId ;  /* 0x00000000000789c3 */ /* 0x000e220000008800 */
[----:B-1----:R-:W-:Y:S01]  /*0770*/  I2FP.F32.U32 R0, UR9 ;  /* 0x0000000900007c45 */ /* 0x002fe20008201000 */
[----:B------:R-:W-:Y:S01]  /*0780*/  FMUL R9, R7, UR4 ;  /* 0x0000000407097c20 */ /* 0x000fe20008400000 */
[----:B------:R-:W-:Y:S01]  /*0790*/  IMAD R5, R6, 0x4, R5 ;  /* 0x0000000406057824 */ /* 0x000fe200078e0205 */
[----:B------:R-:W-:Y:S01]  /*07a0*/  ULDC UR4, c[0x0][0x150] ;  /* 0x0000540000047ab9 */ /* 0x000fe20000000800 */
[----:B------:R-:W-:Y:S01]  /*07b0*/  @!UP0 UMOV UR6, 0x400 ;  /* 0x0000040000068882 */ /* 0x000fe20000000000 */
[----:B------:R-:W-:Y:S01]  /*07c0*/  FMUL R7, R0, UR4 ;  /* 0x0000000400077c20 */ /* 0x000fe20008400000 */
[----:B------:R-:W-:Y:S01]  /*07d0*/  IMAD.SHL.U32 R0, R5, 0x4, RZ ;  /* 0x0000000405007824 */ /* 0x000fe200078e00ff */
[----:B------:R-:W1:Y:S01]  /*07e0*/  LDC R6, c[0x0][0x140] ;  /* 0x00005000ff067b82 */ /* 0x000e620000000800 */
[----:B------:R-:W2:Y:S01]  /*07f0*/  F2I.U32.TRUNC.NTZ R9, R9 ;  /* 0x0000000900097305 */ /* 0x000ea2000020f000 */
[----:B------:R-:W-:-:S02]  /*0800*/  UMOV UR4, 0x20 ;  /* 0x0000002000047882 */ /* 0x000fc40000000000 */
[----:B------:R-:W-:Y:S01]  /*0810*/  LOP3.LUT R10, R5, 0xc, R0, 0x78, !PT ;  /* 0x0000000c050a7812 */ /* 0x000fe200078e7800 */
[----:B------:R-:W-:-:S04]  /*0820*/  @!UP0 UIADD3 UR4, -UR4, 0x100000, URZ ;  /* 0x0010000004048890 */ /* 0x000fc8000fffe13f */
[----:B------:R-:W-:Y:S02]  /*0830*/  @!UP0 USHF.L.U32 UR5, UR4, 0xb, URZ ;  /* 0x0000000b04058899 */ /* 0x000fe4000800063f */
[----:B------:R-:W-:Y:S01]  /*0840*/  @!UP0 USHF.L.U32 UR4, UR4, 0x1, URZ ;  /* 0x0000000104048899 */ /* 0x000fe2000800063f */
[----:B------:R-:W5:Y:S01]  /*0850*/  F2I.U32.TRUNC.NTZ R7, R7 ;  /* 0x0000000700077305 */ /* 0x000f62000020f000 */
[----:B------:R1:W-:Y:S01]  /*0860*/  STL [R1+0x78], R10 ;  /* 0x0000780a01007387 */ /* 0x0003e20000100800 */
[----:B--2---:R-:W-:Y:S01]  /*0870*/  IMAD.MOV R12, RZ, RZ, -R9 ;  /* 0x000000ffff0c7224 */ /* 0x004fe200078e0a09 */
[----:B0-----:R-:W-:Y:S01]  /*0880*/  @!UP0 ULEA UR6, UR7, UR6, 0x18 ;  /* 0x0000000607068291 */ /* 0x001fe2000f8ec03f */
[----:B------:R-:W-:Y:S02]  /*0890*/  VOTEU.ALL UP0, P0 ;  /* 0x00000000003f7886 */ /* 0x000fe40000000000 */
[----:B---3--:R-:W-:Y:S01]  /*08a0*/  IMAD R5, R11, R12, R2 ;  /* 0x0000000c0b057224 */ /* 0x008fe200078e0202 */
[----:B------:R-:W-:-:S02]  /*08b0*/  LOP3.LUT P0, RZ, R4, 0x7, RZ, 0xc0, !PT ;  /* 0x0000000704ff7812 */ /* 0x000fc4000780c0ff */
[----:B-1----:R-:W-:Y:S01]  /*08c0*/  ISETP.EQ.U32.AND P4, PT, R6, 0x1, PT ;  /* 0x000000010600780c */ /* 0x002fe20003f82070 */
[----:B-----5:R-:W-:Y:S01]  /*08d0*/  IMAD.MOV R7, RZ, RZ, -R7 ;  /* 0x000000ffff077224 */ /* 0x020fe200078e0a07 */
[----:B------:R-:W-:Y:S02]  /*08e0*/  ISETP.NE.AND P1, PT, R5, R10, PT ;  /* 0x0000000a0500720c */ /* 0x000fe40003f25270 */
[----:B------:R-:W-:Y:S01]  /*08f0*/  ISETP.LT.U32.AND P0, PT, R10, 0x2, !P0 ;  /* 0x000000020a00780c */ /* 0x000fe20004701070 */
[----:B----4-:R-:W-:Y:S01]  /*0900*/  IMAD R0, R8, R7, UR9 ;  /* 0x0000000908007e24 */ /* 0x010fe2000f8e0207 */
[----:B------:R-:W0:Y:S02]  /*0910*/  FENCE.VIEW.ASYNC.S ;  /* 0x00000000000073c6 */ /* 0x000e240000000000 */
[----:B0-----:R0:W1:Y:S02]  /*0920*/  @!UP0 SYNCS.EXCH.64 URZ, [UR6+0x130], UR4 ;  /* 0x00013004063f85b2 */ /* 0x0010640008000100 */
[----:B------:R-:W-:-:S04]  /*0930*/  ISETP.EQ.OR P1, PT, R0, RZ, !P1 ;  /* 0x000000ff0000720c */ /* 0x000fc80004f22670 */
[----:B------:R-:W-:Y:S01]  /*0940*/  PLOP3.LUT P0, PT, P0, P1, PT, 0x80, 0x0 ;  /* 0x000000000000781c */ /* 0x000fe20000703070 */
[----:B------:R0:W2:Y:S01]  /*0950*/  @!UP1 SYNCS.EXCH.64 URZ, [UR6+0x138], UR4 ;  /* 0x00013804063f95b2 */ /* 0x0000a20008000100 */
[----:B------:R-:W-:Y:S01]  /*0960*/  NOP ;  /* 0x0000000000007918 */ /* 0x000fe20000000000 */
[----:B------:R-:W-:Y:S10]  /*0970*/  @!P4 BRA `(.L_x_4) ;  /* 0x000000000008c947 */ /* 0x000ff40003800000 */
[----:B-12---:R-:W-:Y:S01]  /*0980*/  UCGABAR_ARV ;  /* 0x00000000000079c7 */ /* 0x006fe20008000000 */
[----:B------:R-:W-:Y:S05]  /*0990*/  BRA `(.L_x_5) ;  /* 0x0000000000047947 */ /* 0x000fea0003800000 */
.L_x_4:
[----:B-12---:R-:W-:Y:S01]  /*09a0*/  NOP ;  /* 0x0000000000007918 */ /* 0x006fe20000000000 */
.L_x_5:
[----:B------:R-:W1:Y:S01]  /*09b0*/  LDC R3, c[0x0][0x65c] ;  /* 0x00019700ff037b82 */ /* 0x000e620000000800 */
[----:B------:R-:W-:Y:S02]  /*09c0*/  IMAD.U32 R4, RZ, RZ, UR9 ;  /* 0x00000009ff047e24 */ /* 0x000fe4000f8e00ff */
[----:B------:R-:W-:Y:S01]  /*09d0*/  IMAD.MOV.U32 R5, RZ, RZ, RZ ;  /* 0x000000ffff057224 */ /* 0x000fe200078e00ff */
[----:B-1----:R-:W-:-:S13]  /*09e0*/  ISETP.NE.AND P3, PT, R3, 0x1, PT ;  /* 0x000000010300780c */ /* 0x002fda0003f65270 */
[----:B------:R-:W1:Y:S01]  /*09f0*/  @P3 LDC R7, c[0x0][0x10] ;  /* 0x00000400ff073b82 */ /* 0x000e620000000800 */
[----:B------:R-:W-:Y:S02]  /*0a00*/  @P3 IMAD.MOV.U32 R3, RZ, RZ, RZ ;  /* 0x000000ffff033224 */ /* 0x000fe400078e00ff */
[----:B------:R-:W-:-:S05]  /*0a10*/  @P3 IMAD.MOV.U32 R13, RZ, RZ, RZ ;  /* 0x000000ffff0d3224 */ /* 0x000fca00078e00ff */
[----:B------:R-:W2:Y:S01]  /*0a20*/  @!P3 LDC R9, c[0x0][0xc] ;  /* 0x00000300ff09bb82 */ /* 0x000ea20000000800 */
[----:B-1----:R-:W-:-:S04]  /*0a30*/  @P3 IMAD.WIDE.U32 R6, R7, UR9, R2 ;  /* 0x0000000907063c25 */ /* 0x002fc8000f8e0002 */
[----:B------:R-:W-:Y:S02]  /*0a40*/  @P3 IMAD.MOV.U32 R19, RZ, RZ, R6 ;  /* 0x000000ffff133224 */ /* 0x000fe400078e0006 */
[----:B------:R-:W-:Y:S02]  /*0a50*/  @P3 IMAD.IADD R23, R7, 0x1, R13 ;  /* 0x0000000107173824 */ /* 0x000fe400078e020d */
[----:B--2---:R-:W-:-:S04]  /*0a60*/  @!P3 IMAD.WIDE.U32 R4, R2, R9, R4 ;  /* 0x000000090204b225 */ /* 0x004fc800078e0004 */
[----:B------:R-:W-:Y:S02]  /*0a70*/  @!P3 IMAD.MOV.U32 R19, RZ, RZ, R4 ;  /* 0x000000ffff13b224 */ /* 0x000fe400078e0004 */
[----:B------:R-:W-:-:S03]  /*0a80*/  @!P3 IMAD.MOV.U32 R23, RZ, RZ, R5 ;  /* 0x000000ffff17b224 */ /* 0x000fc600078e0005 */
[----:B------:R1:W-:Y:S04]  /*0a90*/  STL [R1+0x80], R19 ;  /* 0x0000801301007387 */ /* 0x0003e80000100800 */
[----:B------:R1:W-:Y:S01]  /*0aa0*/  STL [R1+0x7c], R23 ;  /* 0x00007c1701007387 */ /* 0x0003e20000100800 */
[----:B------:R-:W-:Y:S05]  /*0ab0*/  @!P4 BRA `(.L_x_6) ;  /* 0x00000000000cc947 */ /* 0x000fea0003800000 */
[----:B------:R-:W-:Y:S01]  /*0ac0*/  UCGABAR_WAIT ;  /* 0x0000000000007dc7 */ /* 0x000fe20008000000 */
[----:B------:R-:W-:Y:S01]  /*0ad0*/  CCTL.IVALL ;  /* 0x00000000ff00798f */ /* 0x000fe20002000000 */
[----:B------:R-:W-:Y:S05]  /*0ae0*/  BRA `(.L_x_7) ;  /* 0x0000000000047947 */ /* 0x000fea0003800000 */
.L_x_6:
[----:B------:R-:W-:Y:S06]  /*0af0*/  BAR.SYNC.DEFER_BLOCKING 0x0 ;  /* 0x0000000000007b1d */ /* 0x000fec0000010000 */
.L_x_7:
[----:B------:R-:W-:Y:S05]  /*0b00*/  @!P2 BRA `(.L_x_8) ;  /* 0x000000e00064a947 */ /* 0x000fea0003800000 */
[----:B------:R-:W-:-:S06]  /*0b10*/  UISETP.GT.U32.AND UP0, UPT, UR10, 0x1, UPT ;  /* 0x000000010a00788c */ /* 0x000fcc000bf04070 */
[----:B------:R-:W-:-:S13]  /*0b20*/  PLOP3.LUT P1, PT, PT, PT, UP0, 0x80, 0x0 ;  /* 0x000000000000781c */ /* 0x000fda0003f2f008 */
[----:B0-----:R-:W-:Y:S05]  /*0b30*/  @P1 EXIT ;  /* 0x000000000000194d */ /* 0x001fea0003800000 */
[----:B------:R-:W-:Y:S01]  /*0b40*/  IMAD.MOV.U32 R6, RZ, RZ, -0x1 ;  /* 0xffffffffff067424 */ /* 0x000fe200078e00ff */
[----:B------:R-:W-:Y:S01]  /*0b50*/  ULDC.64 UR4, c[0x0][0x650] ;  /* 0x0001940000047ab9 */ /* 0x000fe20000000a00 */
[----:B------:R-:W-:Y:S01]  /*0b60*/  IMAD.MOV.U32 R5, RZ, RZ, -0x1 ;  /* 0xffffffffff057424 */ /* 0x000fe200078e00ff */
[----:B------:R-:W-:Y:S01]  /*0b70*/  ISETP.GE.U32.AND P1, PT, R19, UR4, PT ;  /* 0x0000000413007c0c */ /* 0x000fe2000bf26070 */
[----:B------:R-:W-:Y:S01]  /*0b80*/  UMOV UR23, 0xffffffff ;  /* 0xffffffff00177882 */ /* 0x000fe20000000000 */
[----:B------:R0:W-:Y:S01]  /*0b90*/  STL [R1+0x88], R6 ;  /* 0x0000880601007387 */ /* 0x0001e20000100800 */
[----:B------:R-:W-:Y:S02]  /*0ba0*/  PRMT R4, RZ, 0x7610, R4 ;  /* 0x00007610ff047816 */ /* 0x000fe40000000004 */
[----:B------:R-:W-:Y:S01]  /*0bb0*/  ISETP.GE.U32.AND.EX P1, PT, R23, UR5, PT, P1 ;  /* 0x0000000517007c0c */ /* 0x000fe2000bf26110 */
[----:B------:R0:W-:-:S12]  /*0bc0*/  STL [R1+0x84], R5 ;  /* 0x0000840501007387 */ /* 0x0001d80000100800 */
[----:B0-----:R-:W-:Y:S05]  /*0bd0*/  @P1 BRA `(.L_x_9) ;  /* 0x0000000400381947 */ /* 0x001fea0003800000 */
[----:B------:R-:W0:Y:S01]  /*0be0*/  LDC.64 R14, c[0x0][0x628] ;  /* 0x00018a00ff0e7b82 */ /* 0x000e220000000a00 */
[----:B------:R-:W-:Y:S02]  /*0bf0*/  IMAD.MOV.U32 R4, RZ, RZ, R19 ;  /* 0x000000ffff047224 */ /* 0x000fe400078e0013 */
[----:B------:R-:W-:-:S05]  /*0c00*/  IMAD.MOV.U32 R5, RZ, RZ, R23 ;  /* 0x000000ffff057224 */ /* 0x000fca00078e0017 */
[----:B------:R-:W2:Y:S08]  /*0c10*/  LDC R10, c[0x0][0x630] ;  /* 0x00018c00ff0a7b82 */ /* 0x000eb00000000800 */
[----:B------:R-:W3:Y:S01]  /*0c20*/  LDC.64 R16, c[0x0][0x620] ;  /* 0x00018800ff107b82 */ /* 0x000ee20000000a00 */
[----:B0-----:R-:W-:-:S04]  /*0c30*/  ISETP.NE.U32.AND P1, PT, R14, RZ, PT ;  /* 0x000000ff0e00720c */ /* 0x001fc80003f25070 */
[----:B------:R-:W-:-:S13]  /*0c40*/  ISETP.NE.AND.EX P1, PT, R15, RZ, PT, P1 ;  /* 0x000000ff0f00720c */ /* 0x000fda0003f25310 */
[----:B--23--:R-:W-:Y:S05]  /*0c50*/  @!P1 BRA `(.L_x_10) ;  /* 0x0000000000289947 */ /* 0x00cfea0003800000 */
[----:B------:R-:W0:Y:S02]  /*0c60*/  LDC R9, c[0x0][0x634] ;  /* 0x00018d00ff097b82 */ /* 0x000e240000000800 */
[----:B0-----:R-:W-:-:S05]  /*0c70*/  IADD3 R9, P1, R19, R9, RZ ;  /* 0x0000000913097210 */ /* 0x001fca0007f3e0ff */
[----:B------:R-:W-:-:S04]  /*0c80*/  IMAD.X R13, RZ, RZ, R23, P1 ;  /* 0x000000ffff0d7224 */ /* 0x000fc800008e0617 */
[----:B------:R-:W-:-:S04]  /*0c90*/  IMAD.WIDE.U32 R4, R13, R14, RZ ;  /* 0x0000000e0d047225 */ /* 0x000fc800078e00ff */
[----:B------:R-:W-:-:S04]  /*0ca0*/  IMAD.WIDE.U32 R6, P1, R9, R15, R4 ;  /* 0x0000000f09067225 */ /* 0x000fc80007820004 */
[----:B------:R-:W-:-:S04]  /*0cb0*/  IMAD.WIDE.U32 R4, R9, R14, RZ ;  /* 0x0000000e09047225 */ /* 0x000fc800078e00ff */
[----:B------:R-:W-:Y:S01]  /*0cc0*/  IMAD.X R9, RZ, RZ, RZ, P1 ;  /* 0x000000ffff097224 */ /* 0x000fe200008e06ff */
[----:B------:R-:W-:Y:S01]  /*0cd0*/  IADD3 RZ, P1, R5, R6, RZ ;  /* 0x0000000605ff7210 */ /* 0x000fe20007f3e0ff */
[----:B------:R-:W-:-:S04]  /*0ce0*/  IMAD.MOV.U32 R8, RZ, RZ, R7 ;  /* 0x000000ffff087224 */ /* 0x000fc800078e0007 */
[----:B------:R-:W-:-:S08]  /*0cf0*/  IMAD.WIDE.U32.X R4, R13, R15, R8, P1 ;  /* 0x0000000f0d047225 */ /* 0x000fd000008e0408 */
.L_x_10:
[----:B------:R-:W0:Y:S01]  /*0d00*/  LDC.64 R20, c[0x0][0x640] ;  /* 0x00019000ff147b82 */ /* 0x000e220000000a00 */
[-C--:B------:R-:W-:Y:S01]  /*0d10*/  SHF.R.U64 R22, R4, R10.reuse, R5 ;  /* 0x0000000a04167219 */ /* 0x080fe20000001205 */
[----:B------:R-:W-:Y:S01]  /*0d20*/  IMAD.MOV.U32 R4, RZ, RZ, R19 ;  /* 0x000000ffff047224 */ /* 0x000fe200078e0013 */
[----:B------:R-:W-:Y:S01]  /*0d30*/  SHF.R.U32.HI R3, RZ, R10, R5 ;  /* 0x0000000aff037219 */ /* 0x000fe20000011605 */
[----:B------:R-:W-:Y:S01]  /*0d40*/  IMAD.MOV.U32 R5, RZ, RZ, R23 ;  /* 0x000000ffff057224 */ /* 0x000fe200078e0017 */
[----:B------:R-:W-:Y:S01]  /*0d50*/  IADD3 R7, P1, RZ, -R22, RZ ;  /* 0x80000016ff077210 */ /* 0x000fe20007f3e0ff */
[----:B-1----:R-:W-:Y:S02]  /*0d60*/  IMAD R23, R11, R12, R2 ;  /* 0x0000000c0b177224 */ /* 0x002fe400078e0202 */
[----:B------:R-:W1:Y:S01]  /*0d70*/  LDC R8, c[0x0][0x618] ;  /* 0x00018600ff087b82 */ /* 0x000e620000000800 */
[----:B------:R-:W-:Y:S02]  /*0d80*/  IMAD.MOV.U32 R11, RZ, RZ, 0x1 ;  /* 0x00000001ff0b7424 */ /* 0x000fe400078e00ff */
[----:B------:R-:W-:-:S02]  /*0d90*/  IMAD.X R3, RZ, RZ, ~R3, P1 ;  /* 0x000000ffff037224 */ /* 0x000fc400008e0e03 */
[----:B------:R-:W-:-:S03]  /*0da0*/  IMAD.WIDE.U32 R4, R7, R16, R4 ;  /* 0x0000001007047225 */ /* 0x000fc600078e0004 */
[----:B------:R-:W2:Y:S01]  /*0db0*/  LDC R14, c[0x0][0x608] ;  /* 0x00018200ff0e7b82 */ /* 0x000ea20000000800 */
[----:B------:R-:W-:-:S04]  /*0dc0*/  IMAD R6, R3, R16, RZ ;  /* 0x0000001003067224 */ /* 0x000fc800078e02ff */
[----:B------:R-:W-:-:S03]  /*0dd0*/  IMAD R3, R7, R17, R6 ;  /* 0x0000001107037224 */ /* 0x000fc600078e0206 */
[----:B------:R-:W3:Y:S01]  /*0de0*/  LDC R18, c[0x0][0x658] ;  /* 0x00019600ff127b82 */ /* 0x000ee20000000800 */
[----:B------:R-:W-:Y:S01]  /*0df0*/  IMAD.IADD R3, R5, 0x1, R3 ;  /* 0x0000000105037824 */ /* 0x000fe200078e0203 */
[----:B0-----:R-:W-:Y:S01]  /*0e00*/  ISETP.NE.U32.AND P1, PT, R20, RZ, PT ;  /* 0x000000ff1400720c */ /* 0x001fe20003f25070 */
[----:B------:R-:W-:-:S03]  /*0e10*/  IMAD.MOV.U32 R5, RZ, RZ, -0x1 ;  /* 0xffffffffff057424 */ /* 0x000fc600078e00ff */
[----:B------:R-:W-:Y:S02]  /*0e20*/  ISETP.NE.AND.EX P1, PT, R21, RZ, PT, P1 ;  /* 0x000000ff1500720c */ /* 0x000fe40003f25310 */
[----:B------:R-:W0:Y:S01]  /*0e30*/  LDC R13, c[0x0][0x600] ;  /* 0x00018000ff0d7b82 */ /* 0x000e220000000800 */
[-CC-:B-1----:R-:W-:Y:S02]  /*0e40*/  SHF.R.U64 R10, R4, R8.reuse, R3.reuse ;  /* 0x00000008040a7219 */ /* 0x182fe40000001203 */
[----:B------:R-:W-:-:S05]  /*0e50*/  SHF.R.U32.HI R3, RZ, R8, R3 ;  /* 0x00000008ff037219 */ /* 0x000fca0000011603 */
[----:B------:R-:W1:Y:S01]  /*0e60*/  LDC R15, c[0x0][0x648] ;  /* 0x00019200ff0f7b82 */ /* 0x000e620000000800 */
[-CC-:B--2---:R-:W-:Y:S02]  /*0e70*/  SHF.R.U64 R19, R10, R14.reuse, R3.reuse ;  /* 0x0000000e0a137219 */ /* 0x184fe40000001203 */
[----:B------:R-:W-:-:S05]  /*0e80*/  SHF.R.U32.HI R3, RZ, R14, R3 ;  /* 0x0000000eff037219 */ /* 0x000fca0000011603 */
[----:B------:R-:W2:Y:S01]  /*0e90*/  LDC R17, c[0x0][0x638] ;  /* 0x00018e00ff117b82 */ /* 0x000ea20000000800 */
[-C--:B---3--:R-:W-:Y:S02]  /*0ea0*/  SHF.L.U32 R2, R5, R18.reuse, RZ ;  /* 0x0000001205027219 */ /* 0x088fe400000006ff */
[--C-:B------:R-:W-:Y:S02]  /*0eb0*/  SHF.R.U64 R12, R19, R18, R3.reuse ;  /* 0x00000012130c7219 */ /* 0x100fe40000001203 */
[----:B------:R-:W-:Y:S02]  /*0ec0*/  LOP3.LUT R8, RZ, R2, RZ, 0x33, !PT ;  /* 0x00000002ff087212 */ /* 0x000fe400078e33ff */
[----:B------:R-:W-:Y:S01]  /*0ed0*/  SHF.R.U32.HI R3, RZ, R18, R3 ;  /* 0x00000012ff037219 */ /* 0x000fe20000011603 */
[----:B------:R-:W3:Y:S01]  /*0ee0*/  LDC R16, c[0x0][0x610] ;  /* 0x00018400ff107b82 */ /* 0x000ee20000000800 */
[----:B------:R-:W-:Y:S01]  /*0ef0*/  IMAD.MOV.U32 R2, RZ, RZ, R12 ;  /* 0x000000ffff027224 */ /* 0x000fe200078e000c */
[----:B------:R-:W-:Y:S06]  /*0f00*/  @!P1 BRA `(.L_x_11) ;  /* 0x0000000000289947 */ /* 0x000fec0003800000 */
[----:B------:R-:W4:Y:S02]  /*0f10*/  LDC R7, c[0x0][0x64c] ;  /* 0x00019300ff077b82 */ /* 0x000f240000000800 */
[----:B----4-:R-:W-:-:S05]  /*0f20*/  IADD3 R7, P1, R12, R7, RZ ;  /* 0x000000070c077210 */ /* 0x010fca0007f3e0ff */
        /* <DEDUP_REMOVED lines=8> */
.L_x_11:
[----:B-1----:R-:W-:Y:S01]  /*0fb0*/  SHF.R.U64 R4, R2, R15, R3 ;  /* 0x0000000f02047219 */ /* 0x002fe20000001203 */
[----:B0-----:R-:W-:Y:S01]  /*0fc0*/  VIADD R5, R13, 0xffffffff ;  /* 0xffffffff0d057836 */ /* 0x001fe20000000000 */
[----:B------:R-:W-:Y:S02]  /*0fd0*/  SHF.L.U32 R2, R11, R18, RZ ;  /* 0x000000120b027219 */ /* 0x000fe400000006ff */
[----:B------:R-:W-:Y:S01]  /*0fe0*/  LOP3.LUT R3, R19, R8, RZ, 0xc0, !PT ;  /* 0x0000000813037212 */ /* 0x000fe200078ec0ff */
[----:B------:R-:W-:Y:S01]  /*0ff0*/  IMAD.MOV R6, RZ, RZ, -R4 ;  /* 0x000000ffff067224 */ /* 0x000fe200078e0a04 */
[----:B------:R-:W-:Y:S02]  /*1000*/  SEL R0, R0, R23, !P3 ;  /* 0x0000001700007207 */ /* 0x000fe40005800000 */
[----:B------:R-:W-:Y:S01]  /*1010*/  LOP3.LUT R5, R10, R5, RZ, 0xc0, !PT ;  /* 0x000000050a057212 */ /* 0x000fe200078ec0ff */
[----:B------:R-:W-:Y:S01]  /*1020*/  IMAD R3, R2, R4, R3 ;  /* 0x0000000402037224 */ /* 0x000fe200078e0203 */
[----:B------:R-:W-:Y:S01]  /*1030*/  R2UR UR23, R22 ;  /* 0x00000000161772ca */ /* 0x000fe200000e0000 */
[----:B--2---:R-:W-:-:S02]  /*1040*/  IMAD R2, R6, R17, R12 ;  /* 0x0000001106027224 */ /* 0x004fc400078e020c */
[----:B---3--:R-:W-:Y:S02]  /*1050*/  IMAD R0, R3, R16, R0 ;  /* 0x0000001003007224 */ /* 0x008fe400078e0200 */
[----:B------:R-:W-:Y:S02]  /*1060*/  IMAD R3, R2, R13, R5 ;  /* 0x0000000d02037224 */ /* 0x000fe400078e0205 */
[----:B------:R-:W-:-:S03]  /*1070*/  IMAD.MOV.U32 R4, RZ, RZ, 0x1 ;  /* 0x00000001ff047424 */ /* 0x000fc600078e00ff */
[----:B------:R-:W-:Y:S02]  /*1080*/  SEL R2, R3, R0, !P3 ;  /* 0x0000000003027207 */ /* 0x000fe40005800000 */
[----:B------:R-:W-:-:S03]  /*1090*/  SEL R0, R0, R3, !P3 ;  /* 0x0000000300007207 */ /* 0x000fc60005800000 */
[----:B------:R0:W-:Y:S04]  /*10a0*/  STL [R1+0x84], R2 ;  /* 0x0000840201007387 */ /* 0x0001e80000100800 */
[----:B------:R0:W-:Y:S02]  /*10b0*/  STL [R1+0x88], R0 ;  /* 0x0000880001007387 */ /* 0x0001e40000100800 */
.L_x_9:
[----:B------:R-:W-:-:S08]  /*10c0*/  NOP ;  /* 0x0000000000007918 */ /* 0x000fd00000000000 */
[----:B------:R-:W2:Y:S02]  /*10d0*/  USETMAXREG.TRY_ALLOC.CTAPOOL UP0, 0xe8 ;  /* 0x000000e8000079c8 */ /* 0x000ea40008000600 */
[----:B--2---:R-:W-:-:S13]  /*10e0*/  PLOP3.LUT P1, PT, PT, PT, UP0, 0x80, 0x0 ;  /* 0x000000000000781c */ /* 0x004fda0003f2f008 */
[----:B------:R-:W-:Y:S05]  /*10f0*/  @!P1 BRA `(.L_x_9) ;  /* 0xfffffffc00f09947 */ /* 0x000fea000383ffff */
[----:B------:R-:W-:Y:S01]  /*1100*/  ULDC.64 UR4, c[0x0][0x598] ;  /* 0x0001660000047ab9 */ /* 0x000fe20000000a00 */
[----:B------:R-:W-:Y:S01]  /*1110*/  ULDC.64 UR18, c[0x0][0x208] ;  /* 0x0000820000127ab9 */ /* 0x000fe20000000a00 */
[----:B------:R-:W-:-:S04]  /*1120*/  ISETP.NE.U32.AND P1, PT, RZ, UR4, PT ;  /* 0x00000004ff007c0c */ /* 0x000fc8000bf25070 */
[----:B------:R-:W-:-:S13]  /*1130*/  ISETP.NE.AND.EX P1, PT, RZ, UR5, PT, P1 ;  /* 0x00000005ff007c0c */ /* 0x000fda000bf25310 */
[----:B------:R-:W-:Y:S05]  /*1140*/  @!P1 BRA `(.L_x_12) ;  /* 0x0000000000209947 */ /* 0x000fea0003800000 */
[----:B0-----:R-:W0:Y:S02]  /*1150*/  LDC.64 R2, c[0x0][0x598] ;  /* 0x00016600ff027b82 */ /* 0x001e240000000a00 */
[----:B0-----:R-:W2:Y:S02]  /*1160*/  LDG.E.64 R2, desc[UR18][R2.64] ;  /* 0x0000001202027981 */ /* 0x001ea4000c1e1b00 */
[----:B--2---:R-:W-:-:S04]  /*1170*/  ISETP.NE.U32.AND P1, PT, R2, RZ, PT ;  /* 0x000000ff0200720c */ /* 0x004fc80003f25070 */
[----:B------:R-:W-:-:S13]  /*1180*/  ISETP.NE.AND.EX P1, PT, R3, RZ, PT, P1 ;  /* 0x000000ff0300720c */ /* 0x000fda0003f25310 */
[----:B------:R-:W-:Y:S05]  /*1190*/  @!P1 BRA `(.L_x_12) ;  /* 0x00000000000c9947 */ /* 0x000fea0003800000 */
[----:B------:R-:W2:Y:S02]  /*11a0*/  LD.E R2, desc[UR18][R2.64] ;  /* 0x0000001202027980 */ /* 0x000ea4000c101900 */
[----:B--2---:R-:W-:Y:S01]  /*11b0*/  R2UR UR20, R2 ;  /* 0x00000000021472ca */ /* 0x004fe200000e0000 */
[----:B------:R-:W-:-:S14]  /*11c0*/  BRA `(.L_x_13) ;  /* 0x0000000000247947 */ /* 0x000fdc0003800000 */
.L_x_12:
[----:B------:R-:W-:Y:S02]  /*11d0*/  ULDC.64 UR4, c[0x0][0x588] ;  /* 0x0001620000047ab9 */ /* 0x000fe40000000a00 */
[----:B------:R-:W-:-:S04]  /*11e0*/  ISETP.NE.U32.AND P1, PT, RZ, UR4, PT ;  /* 0x00000004ff007c0c */ /* 0x000fc8000bf25070 */
[----:B------:R-:W-:-:S13]  /*11f0*/  ISETP.NE.AND.EX P1, PT, RZ, UR5, PT, P1 ;  /* 0x00000005ff007c0c */ /* 0x000fda000bf25310 */
[----:B------:R-:W-:Y:S05]  /*1200*/  @!P1 BRA `(.L_x_14) ;  /* 0x0000000000109947 */ /* 0x000fea0003800000 */
[----:B0-----:R-:W0:Y:S02]  /*1210*/  LDC.64 R2, c[0x0][0x588] ;  /* 0x00016200ff027b82 */ /* 0x001e240000000a00 */
[----:B0-----:R-:W2:Y:S02]  /*1220*/  LDG.E R2, desc[UR18][R2.64] ;  /* 0x0000001202027981 */ /* 0x001ea4000c1e1900 */
[----:B--2---:R-:W-:Y:S01]  /*1230*/  R2UR UR20, R2 ;  /* 0x00000000021472ca */ /* 0x004fe200000e0000 */
[----:B------:R-:W-:-:S14]  /*1240*/  BRA `(.L_x_13) ;  /* 0x0000000000047947 */ /* 0x000fdc0003800000 */
.L_x_14:
[----:B------:R-:W-:-:S05]  /*1250*/  ULDC UR20, c[0x0][0x580] ;  /* 0x0001600000147ab9 */ /* 0x000fca0000000800 */
.L_x_13:
[----:B------:R-:W-:Y:S02]  /*1260*/  ULDC.64 UR4, c[0x0][0x5a0] ;  /* 0x0001680000047ab9 */ /* 0x000fe40000000a00 */
        /* <DEDUP_REMOVED lines=11> */
.L_x_15:
        /* <DEDUP_REMOVED lines=8> */
.L_x_17:
[----:B------:R-:W-:-:S05]  /*13a0*/  ULDC UR21, c[0x0][0x584] ;  /* 0x0001610000157ab9 */ /* 0x000fca0000000800 */
.L_x_16:
[----:B------:R-:W-:-:S13]  /*13b0*/  LOP3.LUT P1, RZ, R4, 0xff, RZ, 0xc0, !PT ;  /* 0x000000ff04ff7812 */ /* 0x000fda000782c0ff */
[----:B------:R-:W-:Y:S05]  /*13c0*/  @!P1 EXIT ;  /* 0x000000000000994d */ /* 0x000fea0003800000 */
[----:B------:R-:W-:Y:S01]  /*13d0*/  ULDC UR4, c[0x0][0x28c] ;  /* 0x0000a30000047ab9 */ /* 0x000fe20000000800 */
[----:B------:R-:W-:Y:S02]  /*13e0*/  ULOP3.LUT UR22, UR13, 0x1, URZ, 0xfc, !UPT ;  /* 0x000000010d167892 */ /* 0x000fe4000f8efc3f */
[----:B------:R-:W-:-:S04]  /*13f0*/  UIADD3 UR4, UR4, 0x1f, URZ ;  /* 0x0000001f04047890 */ /* 0x000fc8000fffe03f */
[----:B------:R-:W-:-:S04]  /*1400*/  USHF.R.S32.HI UR5, URZ, 0x1f, UR4 ;  /* 0x0000001f3f057899 */ /* 0x000fc80008011404 */
[----:B------:R-:W-:-:S03]  /*1410*/  ULEA.HI UR5, UR5, UR4, URZ, 0x5 ;  /* 0x0000000405057291 */ /* 0x000fc6000f8f283f */
[----:B------:R-:W-:Y:S01]  /*1420*/  UMOV UR4, URZ ;  /* 0x0000003f00047c82 */ /* 0x000fe20008000000 */
[----:B------:R-:W-:-:S03]  /*1430*/  USHF.R.S32.HI UR12, URZ, 0x5, UR5 ;  /* 0x000000053f0c7899 */ /* 0x000fc60008011405 */
[----:B------:R-:W-:-:S09]  /*1440*/  UMOV UR5, URZ ;  /* 0x0000003f00057c82 */ /* 0x000fd20008000000 */
.L_x_300:
[----:B0-----:R-:W0:Y:S01]  /*1450*/  S2R R0, SR_TID.X ;  /* 0x0000000000007919 */ /* 0x001e220000002100 */
[----:B--2---:R-:W2:Y:S01]  /*1460*/  S2UR UR11, SR_CgaCtaId ;  /* 0x00000000000b79c3 */ /* 0x004ea20000008800 */
[----:B------:R-:W-:Y:S01]  /*1470*/  UMOV UR14, 0x400 ;  /* 0x00000400000e7882 */ /* 0x000fe20000000000 */
[----:B------:R-:W-:Y:S01]  /*1480*/  UMOV UR6, URZ ;  /* 0x0000003f00067c82 */ /* 0x000fe20008000000 */
[----:B------:R-:W-:Y:S01]  /*1490*/  STL [R1+0x74], RZ ;  /* 0x000074ff01007387 */ /* 0x000fe20000100800 */
[----:B------:R-:W-:Y:S01]  /*14a0*/  UMOV UR7, URZ ;  /* 0x0000003f00077c82 */ /* 0x000fe20008000000 */
[----:B------:R-:W-:Y:S01]  /*14b0*/  UMOV UR8, URZ ;  /* 0x0000003f00087c82 */ /* 0x000fe20008000000 */
[----:B------:R-:W-:Y:S01]  /*14c0*/  UMOV UR16, UR5 ;  /* 0x0000000500107c82 */ /* 0x000fe20008000000 */
[----:B------:R-:W-:Y:S01]  /*14d0*/  STL [R1+0x70], RZ ;  /* 0x000070ff01007387 */ /* 0x000fe20000100800 */
[----:B---3--:R-:W3:Y:S01]  /*14e0*/  LDC R2, c[0x0][0x28c] ;  /* 0x0000a300ff027b82 */ /* 0x008ee20000000800 */
[----:B------:R-:W-:-:S02]  /*14f0*/  CS2R R4, SRZ ;  /* 0x0000000000047805 */ /* 0x000fc4000001ff00 */
[----:B------:R-:W-:Y:S01]  /*1500*/  CS2R R6, SRZ ;  /* 0x0000000000067805 */ /* 0x000fe2000001ff00 */
[----:B------:R-:W-:Y:S01]  /*1510*/  STL [R1+0x6c], RZ ;  /* 0x00006cff01007387 */ /* 0x000fe20000100800 */
[----:B------:R-:W-:Y:S02]  /*1520*/  CS2R R8, SRZ ;  /* 0x0000000000087805 */ /* 0x000fe4000001ff00 */
[----:B------:R-:W-:Y:S02]  /*1530*/  CS2R R10, SRZ ;  /* 0x00000000000a7805 */ /* 0x000fe4000001ff00 */
[----:B------:R-:W-:Y:S01]  /*1540*/  CS2R R12, SRZ ;  /* 0x00000000000c7805 */ /* 0x000fe2000001ff00 */
[----:B------:R-:W-:Y:S01]  /*1550*/  STL [R1+0x68], RZ ;  /* 0x000068ff01007387 */ /* 0x000fe20000100800 */
[----:B------:R-:W-:Y:S02]  /*1560*/  CS2R R14, SRZ ;  /* 0x00000000000e7805 */ /* 0x000fe4000001ff00 */
[----:B------:R-:W-:-:S02]  /*1570*/  CS2R R16, SRZ ;  /* 0x0000000000107805 */ /* 0x000fc4000001ff00 */
[----:B-1----:R-:W-:Y:S01]  /*1580*/  CS2R R18, SRZ ;  /* 0x0000000000127805 */ /* 0x002fe2000001ff00 */
[----:B------:R-:W-:Y:S01]  /*1590*/  STL [R1+0x64], RZ ;  /* 0x000064ff01007387 */ /* 0x000fe20000100800 */
[----:B------:R-:W-:Y:S02]  /*15a0*/  CS2R R20, SRZ ;  /* 0x0000000000147805 */ /* 0x000fe4000001ff00 */
[----:B------:R-:W-:Y:S02]  /*15b0*/  CS2R R22, SRZ ;  /* 0x0000000000167805 */ /* 0x000fe4000001ff00 */
[----:B------:R-:W-:Y:S01]  /*15c0*/  CS2R R152, SRZ ;  /* 0x0000000000987805 */ /* 0x000fe2000001ff00 */
[----:B------:R-:W-:Y:S01]  /*15d0*/  STL [R1+0x60], RZ ;  /* 0x000060ff01007387 */ /* 0x000fe20000100800 */
[----:B--2---:R-:W-:Y:S01]  /*15e0*/  ULEA UR14, UR11, UR14, 0x18 ;  /* 0x0000000e0b0e7291 */ /* 0x004fe2000f8ec03f */
[----:B------:R-:W-:Y:S02]  /*15f0*/  CS2R R154, SRZ ;  /* 0x00000000009a7805 */ /* 0x000fe4000001ff00 */
[----:B------:R-:W-:Y:S01]  /*1600*/  CS2R R156, SRZ ;  /* 0x00000000009c7805 */ /* 0x000fe2000001ff00 */
[----:B------:R-:W-:Y:S01]  /*1610*/  STL [R1+0x5c], RZ ;  /* 0x00005cff01007387 */ /* 0x000fe20000100800 */
[----:B------:R-:W-:-:S02]  /*1620*/  CS2R R158, SRZ ;  /* 0x00000000009e7805 */ /* 0x000fc4000001ff00 */
[----:B------:R-:W-:Y:S02]  /*1630*/  CS2R R160, SRZ ;  /* 0x0000000000a07805 */ /* 0x000fe4000001ff00 */
[----:B------:R-:W-:Y:S02]  /*1640*/  CS2R R162, SRZ ;  /* 0x0000000000a27805 */ /* 0x000fe4000001ff00 */
[----:B0-----:R-:W-:Y:S01]  /*1650*/  LOP3.LUT R0, R0, 0x80, RZ, 0xc0, !PT ;  /* 0x0000008000007812 */ /* 0x001fe200078ec0ff */
[----:B------:R-:W-:Y:S01]  /*1660*/  STL [R1+0x58], RZ ;  /* 0x000058ff01007387 */ /* 0x000fe20000100800 */
[----:B---3--:R-:W-:Y:S02]  /*1670*/  ISETP.GE.AND P1, PT, R2, 0x1, PT ;  /* 0x000000010200780c */ /* 0x008fe40003f26270 */
[----:B------:R-:W-:Y:S02]  /*1680*/  CS2R R2, SRZ ;  /* 0x0000000000027805 */ /* 0x000fe4000001ff00 */
[----:B------:R-:W-:Y:S01]  /*1690*/  SHF.R.U32.HI R0, RZ, 0x7, R0 ;  /* 0x00000007ff007819 */ /* 0x000fe20000011600 */
[----:B------:R-:W-:Y:S01]  /*16a0*/  STL [R1+0x54], RZ ;  /* 0x000054ff01007387 */ /* 0x000fe20000100800 */
[----:B------:R-:W-:-:S02]  /*16b0*/  CS2R R164, SRZ ;  /* 0x0000000000a47805 */ /* 0x000fc4000001ff00 */
[----:B------:R-:W-:Y:S02]  /*16c0*/  CS2R R166, SRZ ;  /* 0x0000000000a67805 */ /* 0x000fe4000001ff00 */
[----:B------:R-:W-:Y:S01]  /*16d0*/  CS2R R168, SRZ ;  /* 0x0000000000a87805 */ /* 0x000fe2000001ff00 */
[----:B------:R-:W-:Y:S01]  /*16e0*/  STL [R1+0x50], RZ ;  /* 0x000050ff01007387 */ /* 0x000fe20000100800 */
[----:B------:R-:W-:Y:S02]  /*16f0*/  CS2R R170, SRZ ;  /* 0x0000000000aa7805 */ /* 0x000fe4000001ff00 */
[----:B------:R-:W-:Y:S02]  /*1700*/  CS2R R172, SRZ ;  /* 0x0000000000ac7805 */ /* 0x000fe4000001ff00 */
[----:B------:R-:W-:Y:S01]  /*1710*/  CS2R R174, SRZ ;  /* 0x0000000000ae7805 */ /* 0x000fe2000001ff00 */
[----:B------:R-:W0:Y:S01]  /*1720*/  SHFL.IDX PT, R0, R0, RZ, 0x1f ;  /* 0x00001fff00007589 */ /* 0x000e2200000e0000 */
[----:B------:R-:W-:-:S02]  /*1730*/  CS2R R176, SRZ ;  /* 0x0000000000b07805 */ /* 0x000fc4000001ff00 */
[----:B------:R-:W-:Y:S02]  /*1740*/  CS2R R178, SRZ ;  /* 0x0000000000b27805 */ /* 0x000fe4000001ff00 */
[----:B------:R-:W-:Y:S01]  /*1750*/  CS2R R180, SRZ ;  /* 0x0000000000b47805 */ /* 0x000fe2000001ff00 */
[----:B------:R1:W-:Y:S01]  /*1760*/  STL [R1+0x4c], RZ ;  /* 0x00004cff01007387 */ /* 0x0003e20000100800 */
[----:B------:R-:W-:Y:S02]  /*1770*/  CS2R R182, SRZ ;  /* 0x0000000000b67805 */ /* 0x000fe4000001ff00 */
[----:B------:R-:W-:Y:S02]  /*1780*/  CS2R R184, SRZ ;  /* 0x0000000000b87805 */ /* 0x000fe4000001ff00 */
[----:B------:R-:W-:Y:S01]  /*1790*/  CS2R R186, SRZ ;  /* 0x0000000000ba7805 */ /* 0x000fe2000001ff00 */
[----:B------:R1:W-:Y:S01]  /*17a0*/  STL [R1+0x48], RZ ;  /* 0x000048ff01007387 */ /* 0x0003e20000100800 */
        /* <DEDUP_REMOVED lines=14> */
[----:B------:R-:W-:Y:S02]  /*1890*/  CS2R R210, SRZ ;  /* 0x0000000000d27805 */ /* 0x000fe4000001ff00 */
[----:B0-----:R-:W-:Y:S01]  /*18a0*/  R2UR UR9, R0 ;  /* 0x00000000000972ca */ /* 0x001fe200000e0000 */
[----:B------:R1:W-:Y:S01]  /*18b0*/  STL [R1+0x38], RZ ;  /* 0x000038ff01007387 */ /* 0x0003e20000100800 */
[----:B------:R-:W-:Y:S01]  /*18c0*/  IMAD.MOV.U32 R0, RZ, RZ, RZ ;  /* 0x000000ffff007224 */ /* 0x000fe200078e00ff */
[----:B------:R-:W-:-:S02]  /*18d0*/  CS2R R212, SRZ ;  /* 0x0000000000d47805 */ /* 0x000fc4000001ff00 */
[----:B------:R-:W-:Y:S01]  /*18e0*/  CS2R R214, SRZ ;  /* 0x0000000000d67805 */ /* 0x000fe2000001ff00 */
[----:B------:R1:W-:Y:S01]  /*18f0*/  STL [R1+0x34], RZ ;  /* 0x000034ff01007387 */ /* 0x0003e20000100800 */
[----:B------:R-:W-:Y:S02]  /*1900*/  CS2R R216, SRZ ;  /* 0x0000000000d87805 */ /* 0x000fe4000001ff00 */
[----:B------:R-:W-:Y:S02]  /*1910*/  CS2R R218, SRZ ;  /* 0x0000000000da7805 */ /* 0x000fe4000001ff00 */
[----:B------:R-:W-:Y:S01]  /*1920*/  CS2R R220, SRZ ;  /* 0x0000000000dc7805 */ /* 0x000fe2000001ff00 */
[----:B------:R1:W-:Y:S01]  /*1930*/  STL [R1+0x30], RZ ;  /* 0x000030ff01007387 */ /* 0x0003e20000100800 */
[----:B------:R-:W-:Y:S02]  /*1940*/  CS2R R222, SRZ ;  /* 0x0000000000de7805 */ /* 0x000fe4000001ff00 */
[----:B------:R-:W-:Y:S01]  /*1950*/  CS2R R224, SRZ ;  /* 0x0000000000e07805 */ /* 0x000fe2000001ff00 */
[----:B------:R-:W-:Y:S01]  /*1960*/  IMAD.MOV.U32 R226, RZ, RZ, RZ ;  /* 0x000000ffffe27224 */ /* 0x000fe200078e00ff */
[----:B------:R1:W-:Y:S01]  /*1970*/  STL [R1+0x2c], RZ ;  /* 0x00002cff01007387 */ /* 0x0003e20000100800 */
[----:B------:R-:W-:Y:S01]  /*1980*/  ULEA.HI UR10, UR9, UR9, URZ, 0x1 ;  /* 0x00000009090a7291 */ /* 0x000fe2000f8f083f */
[----:B------:R-:W-:Y:S01]  /*1990*/  IMAD.U32 R227, RZ, RZ, UR4 ;  /* 0x00000004ffe37e24 */ /* 0x000fe2000f8e00ff */
[----:B------:R-:W-:Y:S01]  /*19a0*/  CS2R R24, SRZ ;  /* 0x0000000000187805 */ /* 0x000fe2000001ff00 */
[----:B------:R1:W-:Y:S01]  /*19b0*/  STL [R1+0x28], RZ ;  /* 0x000028ff01007387 */ /* 0x0003e20000100800 */
[----:B------:R-:W-:Y:S01]  /*19c0*/  ULOP3.LUT UR10, UR10, 0x1ffffe, URZ, 0xc0, !UPT ;  /* 0x001ffffe0a0a7892 */ /* 0x000fe2000f8ec03f */
[----:B----4-:R-:W-:-:S02]  /*19d0*/  CS2R R26, SRZ ;  /* 0x00000000001a7805 */ /* 0x010fc4000001ff00 */
[----:B------:R-:W-:Y:S01]  /*19e0*/  CS2R R28, SRZ ;  /* 0x00000000001c7805 */ /* 0x000fe2000001ff00 */
[----:B------:R1:W-:Y:S01]  /*19f0*/  STL [R1+0x24], RZ ;  /* 0x000024ff01007387 */ /* 0x0003e20000100800 */
[----:B------:R-:W-:Y:S01]  /*1a00*/  UIADD3 UR10, UR9, -UR10, URZ ;  /* 0x8000000a090a7290 */ /* 0x000fe2000fffe03f */
[----:B------:R-:W-:Y:S02]  /*1a10*/  CS2R R30, SRZ ;  /* 0x00000000001e7805 */ /* 0x000fe4000001ff00 */
[----:B------:R-:W-:Y:S01]  /*1a20*/  CS2R R32, SRZ ;  /* 0x0000000000207805 */ /* 0x000fe2000001ff00 */
[----:B------:R1:W-:Y:S01]  /*1a30*/  STL [R1+0x20], RZ ;  /* 0x000020ff01007387 */ /* 0x0003e20000100800 */
[----:B------:R-:W-:Y:S01]  /*1a40*/  ULEA UR10, UR10, UR14, 0xb ;  /* 0x0000000e0a0a7291 */ /* 0x000fe2000f8e583f */
[----:B------:R-:W-:Y:S02]  /*1a50*/  CS2R R34, SRZ ;  /* 0x0000000000227805 */ /* 0x000fe4000001ff00 */
[----:B------:R-:W-:Y:S01]  /*1a60*/  CS2R R36, SRZ ;  /* 0x0000000000247805 */ /* 0x000fe2000001ff00 */
[----:B------:R1:W-:Y:S01]  /*1a70*/  STL [R1+0x1c], RZ ;  /* 0x00001cff01007387 */ /* 0x0003e20000100800 */
[----:B------:R-:W-:Y:S01]  /*1a80*/  UIADD3 UR10, UR10, 0x200, URZ ;  /* 0x000002000a0a7890 */ /* 0x000fe2000fffe03f */
[----:B------:R-:W-:-:S02]  /*1a90*/  CS2R R38, SRZ ;  /* 0x0000000000267805 */ /* 0x000fc4000001ff00 */
[----:B------:R-:W-:Y:S01]  /*1aa0*/  CS2R R40, SRZ ;  /* 0x0000000000287805 */ /* 0x000fe2000001ff00 */
[----:B------:R1:W-:Y:S01]  /*1ab0*/  STL [R1+0x18], RZ ;  /* 0x000018ff01007387 */ /* 0x0003e20000100800 */
[----:B------:R-:W-:Y:S01]  /*1ac0*/  USHF.R.U32.HI UR10, URZ, 0x4, UR10 ;  /* 0x000000043f0a7899 */ /* 0x000fe2000801160a */
[----:B------:R-:W-:Y:S02]  /*1ad0*/  CS2R R42, SRZ ;  /* 0x00000000002a7805 */ /* 0x000fe4000001ff00 */
[----:B------:R-:W-:Y:S01]  /*1ae0*/  CS2R R44, SRZ ;  /* 0x00000000002c7805 */ /* 0x000fe2000001ff00 */
[----:B------:R1:W-:Y:S01]  /*1af0*/  STL [R1+0x14], RZ ;  /* 0x000014ff01007387 */ /* 0x0003e20000100800 */
[----:B------:R-:W-:Y:S01]  /*1b00*/  ULOP3.LUT UR15, UR10, 0x3fff, URZ, 0xc0, !UPT ;  /* 0x00003fff0a0f7892 */ /* 0x000fe2000f8ec03f */
        /* <DEDUP_REMOVED lines=18> */
[----:B------:R1:W-:Y:S01]  /*1c30*/  STL [R1], RZ ;  /* 0x000000ff01007387 */ /* 0x0003e20000100800 */
[----:B------:R-:W-:-:S02]  /*1c40*/  CS2R R74, SRZ ;  /* 0x00000000004a7805 */ /* 0x000fc4000001ff00 */
[----:B------:R-:W-:Y:S02]  /*1c50*/  CS2R R76, SRZ ;  /* 0x00000000004c7805 */ /* 0x000fe4000001ff00 */
[----:B------:R-:W-:Y:S02]  /*1c60*/  CS2R R78, SRZ ;  /* 0x00000000004e7805 */ /* 0x000fe4000001ff00 */
[----:B------:R-:W-:Y:S02]  /*1c70*/  CS2R R80, SRZ ;  /* 0x0000000000507805 */ /* 0x000fe4000001ff00 */
[----:B------:R-:W-:Y:S02]  /*1c80*/  CS2R R82, SRZ ;  /* 0x0000000000527805 */ /* 0x000fe4000001ff00 */
[----:B------:R-:W-:Y:S02]  /*1c90*/  CS2R R84, SRZ ;  /* 0x0000000000547805 */ /* 0x000fe4000001ff00 */
        /* <DEDUP_REMOVED lines=32> */
[----:B------:R-:W-:Y:S01]  /*1ea0*/  CS2R R150, SRZ ;  /* 0x0000000000967805 */ /* 0x000fe2000001ff00 */
[----:B-1----:R-:W-:Y:S06]  /*1eb0*/  @!P1 BRA `(.L_x_18) ;  /* 0x0000001000549947 */ /* 0x002fec0003800000 */
[----:B------:R-:W-:-:S06]  /*1ec0*/  UISETP.NE.AND UP0, UPT, UR22, 0x3, UPT ;  /* 0x000000031600788c */ /* 0x000fcc000bf05270 */
[----:B------:R-:W-:-:S13]  /*1ed0*/  PLOP3.LUT P2, PT, PT, PT, UP0, 0x80, 0x0 ;  /* 0x000000000000781c */ /* 0x000fda0003f4f008 */
[----:B------:R-:W-:Y:S05]  /*1ee0*/  @!P2 BRA `(.L_x_19) ;  /* 0x000000000004a947 */ /* 0x000fea0003800000 */
[----:B------:R-:W-:Y:S01]  /*1ef0*/  BPT.TRAP 0x1 ;  /* 0x000000040000795c */ /* 0x000fe20000300000 */
.L_x_19:
[----:B------:R-:W-:Y:S01]  /*1f00*/  ULEA UR6, UR5, UR14, 0x3 ;  /* 0x0000000e05067291 */ /* 0x000fe2000f8e183f */
[----:B------:R-:W-:-:S05]  /*1f10*/  IMAD.U32 R0, RZ, RZ, UR4 ;  /* 0x00000004ff007e24 */ /* 0x000fca000f8e00ff */
[----:B------:R-:W-:-:S04]  /*1f20*/  SHF.L.U32 R0, R0, 0x1f, RZ ;  /* 0x0000001f00007819 */ /* 0x000fc800000006ff */
[----:B------:R0:W1:Y:S01]  /*1f30*/  SYNCS.PHASECHK.TRANS64.TRYWAIT P1, [UR6], R0 ;  /* 0x00000000ff0075a7 */ /* 0x0000620008020146 */
[----:B------:R-:W-:Y:S05]  /*1f40*/  @!P2 BRA `(.L_x_20) ;  /* 0x000000000004a947 */ /* 0x000fea0003800000 */
[----:B------:R-:W-:Y:S01]  /*1f50*/  BPT.TRAP 0x1 ;  /* 0x000000040000795c */ /* 0x000fe20000300000 */
.L_x_20:
[----:B-1----:R-:W-:Y:S05]  /*1f60*/  @P1 BRA `(.L_x_21) ;  /* 0x0000000000081947 */ /* 0x002fea0003800000 */
[----:B------:R-:W1:Y:S02]  /*1f70*/  SYNCS.PHASECHK.TRANS64.TRYWAIT P1, [UR6], R0 ;  /* 0x00000000ff0075a7 */ /* 0x000e640008020146 */
[----:B-1----:R-:W-:Y:S05]  /*1f80*/  @!P1 BRA `(.L_x_22) ;  /* 0x000000e800d09947 */ /* 0x002fea0003800000 */
.L_x_21:
[----:B------:R2:W-:Y:S01]  /*1f90*/  STL [R1+0x74], RZ ;  /* 0x000074ff01007387 */ /* 0x0005e20000100800 */
[----:B------:R-:W-:Y:S01]  /*1fa0*/  UIADD3 UR6, UR14, 0x12200, URZ ;  /* 0x000122000e067890 */ /* 0x000fe2000fffe03f */
[----:B------:R-:W-:Y:S01]  /*1fb0*/  WARPGROUP.ARRIVE ;  /* 0x00000000000079c5 */ /* 0x000fe20000000000 */
[----:B------:R-:W-:Y:S01]  /*1fc0*/  ULDC UR7, c[0x0][0x50c] ;  /* 0x0001430000077ab9 */ /* 0x000fe20000000800 */
[----:B------:R2:W-:Y:S01]  /*1fd0*/  STL [R1+0x70], RZ ;  /* 0x000070ff01007387 */ /* 0x0005e20000100800 */
[----:B------:R-:W-:Y:S01]  /*1fe0*/  UISETP.NE.AND UP0, UPT, UR7, 0x1, UPT ;  /* 0x000000010700788c */ /* 0x000fe2000bf05270 */
[----:B01----:R-:W-:Y:S01]  /*1ff0*/  IMAD.MOV.U32 R0, RZ, RZ, RZ ;  /* 0x000000ffff007224 */ /* 0x003fe200078e00ff */
[----:B------:R-:W-:Y:S01]  /*2000*/  USHF.R.U32.HI UR6, URZ, 0x4, UR6 ;  /* 0x000000043f067899 */ /* 0x000fe20008011606 */
[----:B------:R2:W-:Y:S01]  /*2010*/  STL [R1+0x6c], RZ ;  /* 0x00006cff01007387 */ /* 0x0005e20000100800 */
[----:B------:R-:W-:Y:S01]  /*2020*/  USEL UR7, URZ, 0x1, UP0 ;  /* 0x000000013f077887 */ /* 0x000fe20008000000 */
[----:B------:R-:W-:Y:S01]  /*2030*/  CS2R R2, SRZ ;  /* 0x0000000000027805 */ /* 0x000fe2000001ff00 */
[----:B------:R-:W-:Y:S01]  /*2040*/  ULOP3.LUT UR6, UR6, 0x3fff, URZ, 0xc0, !UPT ;  /* 0x00003fff06067892 */ /* 0x000fe2000f8ec03f */
[----:B------:R2:W-:Y:S01]  /*2050*/  STL [R1+0x68], RZ ;  /* 0x000068ff01007387 */ /* 0x0005e20000100800 */
[----:B------:R-:W-:Y:S01]  /*2060*/  ULOP3.LUT UR8, UR15, 0x10000, URZ, 0xfc, !UPT ;  /* 0x000100000f087892 */ /* 0x000fe2000f8efc3f */
[----:B------:R-:W-:Y:S01]  /*2070*/  CS2R R4, SRZ ;  /* 0x0000000000047805 */ /* 0x000fe2000001ff00 */
[----:B------:R-:W-:Y:S01]  /*2080*/  ULOP3.LUT UR6, UR6, 0x10000, URZ, 0xfc, !UPT ;  /* 0x0001000006067892 */ /* 0x000fe2000f8efc3f */
[----:B------:R2:W-:Y:S01]  /*2090*/  STL [R1+0x64], RZ ;  /* 0x000064ff01007387 */ /* 0x0005e20000100800 */
[----:B------:R-:W-:Y:S01]  /*20a0*/  ISETP.NE.AND P1, PT, RZ, UR7, PT ;  /* 0x00000007ff007c0c */ /* 0x000fe2000bf25270 */
[----:B------:R-:W-:Y:S01]  /*20b0*/  ULEA UR8, UR5, UR8, 0x8 ;  /* 0x0000000805087291 */ /* 0x000fe2000f8e403f */
[----:B------:R-:W-:Y:S01]  /*20c0*/  CS2R R6, SRZ ;  /* 0x0000000000067805 */ /* 0x000fe2000001ff00 */
[----:B------:R2:W-:Y:S01]  /*20d0*/  STL [R1+0x60], RZ ;  /* 0x000060ff01007387 */ /* 0x0005e20000100800 */
[----:B------:R-:W-:Y:S01]  /*20e0*/  ULEA UR10, UR5, UR6, 0x9 ;  /* 0x00000006050a7291 */ /* 0x000fe2000f8e483f */
[----:B------:R-:W-:Y:S01]  /*20f0*/  CS2R R8, SRZ ;  /* 0x0000000000087805 */ /* 0x000fe2000001ff00 */
[----:B------:R-:W-:Y:S01]  /*2100*/  UMOV UR9, 0xc0000010 ;  /* 0xc000001000097882 */ /* 0x000fe20000000000 */
[----:B------:R2:W-:Y:S01]  /*2110*/  STL [R1+0x5c], RZ ;  /* 0x00005cff01007387 */ /* 0x0005e20000100800 */
[----:B------:R-:W-:Y:S01]  /*2120*/  UMOV UR11, 0xc0000010 ;  /* 0xc0000010000b7882 */ /* 0x000fe20000000000 */
[----:B------:R-:W-:Y:S01]  /*2130*/  UMOV UR6, 0x1 ;  /* 0x0000000100067882 */ /* 0x000fe20000000000 */
[----:B------:R-:W-:Y:S01]  /*2140*/  CS2R R10, SRZ ;  /* 0x00000000000a7805 */ /* 0x000fe2000001ff00 */
[----:B------:R2:W-:Y:S01]  /*2150*/  STL [R1+0x58], RZ ;  /* 0x000058ff01007387 */ /* 0x0005e20000100800 */
[----:B------:R-:W-:Y:S01]  /*2160*/  CS2R R12, SRZ ;  /* 0x00000000000c7805 */ /* 0x000fe2000001ff00 */
[----:B------:R-:W-:Y:S01]  /*2170*/  QGMMA.64x256x32.F32.E4M3.E4M3 R24, gdesc[UR8], RZ, !UPT, gsb0 ;  /* 0x03e00000081879f3 */ /* 0x000fe2000c0008ff */
        /* <DEDUP_REMOVED lines=55> */
[----:B------:R-:W-:Y:S01]  /*24f0*/  CS2R R224, SRZ ;  /* 0x0000000000e07805 */ /* 0x000fe2000001ff00 */
[----:B------:R-:W-:Y:S01]  /*2500*/  IMAD.MOV.U32 R226, RZ, RZ, RZ ;  /* 0x000000ffffe27224 */ /* 0x000fe200078e00ff */
[----:B------:R2:W-:Y:S04]  /*2510*/  STL [R1+0x1c], RZ ;  /* 0x00001cff01007387 */ /* 0x0005e80000100800 */
[----:B------:R2:W-:Y:S04]  /*2520*/  STL [R1+0x18], RZ ;  /* 0x000018ff01007387 */ /* 0x0005e80000100800 */
[----:B------:R2:W-:Y:S04]  /*2530*/  STL [R1+0x14], RZ ;  /* 0x000014ff01007387 */ /* 0x0005e80000100800 */
[----:B------:R2:W-:Y:S04]  /*2540*/  STL [R1+0x10], RZ ;  /* 0x000010ff01007387 */ /* 0x0005e80000100800 */
[----:B------:R2:W-:Y:S04]  /*2550*/  STL [R1+0xc], RZ ;  /* 0x00000cff01007387 */ /* 0x0005e80000100800 */
[----:B------:R2:W-:Y:S04]  /*2560*/  STL [R1+0x8], RZ ;  /* 0x000008ff01007387 */ /* 0x0005e80000100800 */
[----:B------:R2:W-:Y:S04]  /*2570*/  STL [R1+0x4], RZ ;  /* 0x000004ff01007387 */ /* 0x0005e80000100800 */
[----:B------:R2:W-:Y:S01]  /*2580*/  STL [R1], RZ ;  /* 0x000000ff01007387 */ /* 0x0005e20000100800 */
[----:B------:R-:W-:Y:S05]  /*2590*/  @!P1 BRA `(.L_x_23) ;  /* 0x0000000800809947 */ /* 0x000fea0003800000 */
[----:B------:R-:W-:Y:S02]  /*25a0*/  WARPGROUP.DEPBAR.LE gsb0, 0x0 ;  /* 0x00008000000079c5 */ /* 0x000fe40000010000 */
[----:B------:R-:W-:-:S01]  /*25b0*/  FADD R227, RZ, R122 ;  /* 0x0000007affe37221 */ /* 0x000fc20000000000 */
[----:B------:R-:W-:Y:S01]  /*25c0*/  FADD R226, RZ, R24 ;  /* 0x00000018ffe27221 */ /* 0x000fe20000000000 */
[----:B------:R-:W-:-:S01]  /*25d0*/  FADD R225, RZ, R25 ;  /* 0x00000019ffe17221 */ /* 0x000fc20000000000 */
[----:B------:R-:W-:Y:S01]  /*25e0*/  FADD R224, RZ, R26 ;  /* 0x0000001affe07221 */ /* 0x000fe20000000000 */
[----:B------:R-:W-:-:S01]  /*25f0*/  FADD R223, RZ, R27 ;  /* 0x0000001bffdf7221 */ /* 0x000fc20000000000 */
[----:B------:R0:W-:Y:S01]  /*2600*/  STL [R1], R227 ;  /* 0x000000e301007387 */ /* 0x0001e20000100800 */
[----:B------:R-:W-:-:S01]  /*2610*/  FADD R222, RZ, R28 ;  /* 0x0000001cffde7221 */ /* 0x000fc20000000000 */
[----:B------:R-:W-:Y:S01]  /*2620*/  FADD R221, RZ, R29 ;  /* 0x0000001dffdd7221 */ /* 0x000fe20000000000 */
[----:B------:R-:W-:-:S01]  /*2630*/  FADD R220, RZ, R30 ;  /* 0x0000001effdc7221 */ /* 0x000fc20000000000 */
[----:B------:R-:W-:Y:S01]  /*2640*/  FADD R219, RZ, R31 ;  /* 0x0000001fffdb7221 */ /* 0x000fe20000000000 */
[----:B------:R-:W-:-:S01]  /*2650*/  FADD R218, RZ, R32 ;  /* 0x00000020ffda7221 */ /* 0x000fc20000000000 */
[----:B------:R-:W-:Y:S01]  /*2660*/  FADD R217, RZ, R33 ;  /* 0x00000021ffd97221 */ /* 0x000fe20000000000 */
[----:B------:R-:W-:-:S01]  /*2670*/  FADD R216, RZ, R34 ;  /* 0x00000022ffd87221 */ /* 0x000fc20000000000 */
[----:B------:R-:W-:Y:S01]  /*2680*/  FADD R215, RZ, R35 ;  /* 0x00000023ffd77221 */ /* 0x000fe20000000000 */
[----:B------:R-:W-:-:S01]  /*2690*/  FADD R214, RZ, R36 ;  /* 0x00000024ffd67221 */ /* 0x000fc20000000000 */
[----:B0-----:R-:W-:Y:S01]  /*26a0*/  FADD R227, RZ, R123 ;  /* 0x0000007bffe37221 */ /* 0x001fe20000000000 */
[----:B------:R-:W-:-:S01]  /*26b0*/  FADD R213, RZ, R37 ;  /* 0x00000025ffd57221 */ /* 0x000fc20000000000 */
[----:B------:R-:W-:Y:S01]  /*26c0*/  FADD R212, RZ, R38 ;  /* 0x00000026ffd47221 */ /* 0x000fe20000000000 */
[----:B------:R-:W-:-:S01]  /*26d0*/  FADD R211, RZ, R39 ;  /* 0x00000027ffd37221 */ /* 0x000fc20000000000 */
[----:B------:R-:W-:Y:S01]  /*26e0*/  FADD R210, RZ, R40 ;  /* 0x00000028ffd27221 */ /* 0x000fe20000000000 */
[----:B------:R0:W-:Y:S01]  /*26f0*/  STL [R1+0x4], R227 ;  /* 0x000004e301007387 */ /* 0x0001e20000100800 */
        /* <DEDUP_REMOVED lines=93> */
[----:B------:R-:W-:Y:S01]  /*2cd0*/  UMOV UR6, URZ ;  /* 0x0000003f00067c82 */ /* 0x000fe20008000000 */
[----:B0-----:R-:W-:-:S05]  /*2ce0*/  FADD R227, RZ, R130 ;  /* 0x00000082ffe37221 */ /* 0x001fca0000000000 */
[----:B------:R0:W-:Y:S02]  /*2cf0*/  STL [R1+0x20], R227 ;  /* 0x000020e301007387 */ /* 0x0001e40000100800 */
        /* <DEDUP_REMOVED lines=42> */
.L_x_23:
[----:B------:R-:W-:-:S04]  /*2fa0*/  UIADD3 UR16, UR5, 0x1, URZ ;  /* 0x0000000105107890 */ /* 0x000fc8000fffe03f */
[----:B------:R-:W-:-:S04]  /*2fb0*/  UISETP.NE.AND UP0, UPT, UR16, 0x12, UPT ;  /* 0x000000121000788c */ /* 0x000fc8000bf05270 */
[----:B------:R-:W-:Y:S02]  /*2fc0*/  USEL UR8, URZ, 0x1, UP0 ;  /* 0x000000013f087887 */ /* 0x000fe40008000000 */
[----:B------:R-:W-:Y:S02]  /*2fd0*/  USEL UR16, UR16, URZ, UP0 ;  /* 0x0000003f10107287 */ /* 0x000fe40008000000 */
[----:B------:R-:W-:-:S06]  /*2fe0*/  ULOP3.LUT UR8, UR4, UR8, URZ, 0x3c, !UPT ;  /* 0x0000000804087292 */ /* 0x000fcc000f8e3c3f */
[----:B0-----:R-:W-:Y:S01]  /*2ff0*/  IMAD.U32 R227, RZ, RZ, UR8 ;  /* 0x00000008ffe37e24 */ /* 0x001fe2000f8e00ff */
[----:B------:R-:W-:-:S06]  /*3000*/  UMOV UR8, 0x1 ;  /* 0x0000000100087882 */ /* 0x000fcc0000000000 */
.L_x_18:
[----:B------:R-:W-:-:S04]  /*3010*/  UISETP.LT.AND UP0, UPT, UR12, 0x1, UPT ;  /* 0x000000010c00788c */ /* 0x000fc8000bf01270 */
[----:B------:R-:W-:-:S04]  /*3020*/  USEL UR9, UR12, 0x1, UP0 ;  /* 0x000000010c097887 */ /* 0x000fc80008000000 */
[----:B------:R-:W-:-:S04]  /*3030*/  UIADD3 UR9, UR12, -UR9, URZ ;  /* 0x800000090c097290 */ /* 0x000fc8000fffe03f */
[----:B------:R-:W-:-:S06]  /*3040*/  UISETP.GE.AND UP0, UPT, UR9, 0x1, UPT ;  /* 0x000000010900788c */ /* 0x000fcc000bf06270 */
[----:B------:R-:W-:-:S13]  /*3050*/  PLOP3.LUT P1, PT, PT, PT, UP0, 0x80, 0x0 ;  /* 0x000000000000781c */ /* 0x000fda0003f2f008 */
[----:B------:R-:W-:Y:S05]  /*3060*/  @!P1 BRA `(.L_x_24) ;  /* 0x0000001000809947 */ /* 0x000fea0003800000 */
[----:B------:R-:W-:Y:S01]  /*3070*/  IMAD.U32 R228, RZ, RZ, UR9 ;  /* 0x00000009ffe47e24 */ /* 0x000fe2000f8e00ff */
[----:B------:R-:W-:Y:S01]  /*3080*/  UMOV UR17, UR5 ;  /* 0x0000000500117c82 */ /* 0x000fe20008000000 */
[----:B------:R-:W-:-:S05]  /*3090*/  ULDC UR24, c[0x0][0x50c] ;  /* 0x0001430000187ab9 */ /* 0x000fca0000000800 */
.L_x_32:
[----:B------:R-:W-:-:S06]  /*30a0*/  UISETP.NE.AND UP0, UPT, UR22, 0x3, UPT ;  /* 0x000000031600788c */ /* 0x000fcc000bf05270 */
[----:B------:R-:W-:-:S13]  /*30b0*/  PLOP3.LUT P2, PT, PT, PT, UP0, 0x80, 0x0 ;  /* 0x000000000000781c */ /* 0x000fda0003f4f008 */
[----:B01---5:R-:W-:Y:S05]  /*30c0*/  @!P2 BRA `(.L_x_25) ;  /* 0x000000000004a947 */ /* 0x023fea0003800000 */
[----:B------:R-:W-:Y:S01]  /*30d0*/  BPT.TRAP 0x1 ;  /* 0x000000040000795c */ /* 0x000fe20000300000 */
.L_x_25:
[----:B------:R-:W0:Y:S01]  /*30e0*/  S2UR UR9, SR_CgaCtaId ;  /* 0x00000000000979c3 */ /* 0x000e220000008800 */
[----:B------:R-:W-:Y:S01]  /*30f0*/  UMOV UR14, 0x400 ;  /* 0x00000400000e7882 */ /* 0x000fe20000000000 */
[----:B------:R-:W-:Y:S01]  /*3100*/  SHF.L.U32 R229, R227, 0x1f, RZ ;  /* 0x0000001fe3e57819 */ /* 0x000fe200000006ff */
[----:B0-----:R-:W-:-:S04]  /*3110*/  ULEA UR14, UR9, UR14, 0x18 ;  /* 0x0000000e090e7291 */ /* 0x001fc8000f8ec03f */
[----:B------:R-:W-:-:S09]  /*3120*/  ULEA UR9, UR16, UR14, 0x3 ;  /* 0x0000000e10097291 */ /* 0x000fd2000f8e183f */
[----:B------:R0:W1:Y:S01]  /*3130*/  SYNCS.PHASECHK.TRANS64.TRYWAIT P1, [UR9], R229 ;  /* 0x000000e5ff0075a7 */ /* 0x0000620008020149 */
[----:B------:R-:W-:Y:S05]  /*3140*/  @!P2 BRA `(.L_x_26) ;  /* 0x000000000004a947 */ /* 0x000fea0003800000 */
[----:B------:R-:W-:Y:S01]  /*3150*/  BPT.TRAP 0x1 ;  /* 0x000000040000795c */ /* 0x000fe20000300000 */
.L_x_26:
[----:B-1----:R-:W-:Y:S05]  /*3160*/  @P1 BRA `(.L_x_27) ;  /* 0x0000000000081947 */ /* 0x002fea0003800000 */
[----:B------:R-:W1:Y:S02]  /*3170*/  SYNCS.PHASECHK.TRANS64.TRYWAIT P1, [UR9], R229 ;  /* 0x000000e5ff0075a7 */ /* 0x000e640008020149 */
[----:B-1----:R-:W-:Y:S05]  /*3180*/  @!P1 BRA `(.L_x_28) ;  /* 0x000000d800689947 */ /* 0x002fea0003800000 */
.L_x_27:
[----:B------:R-:W-:Y:S01]  /*3190*/  UIADD3 UR9, UR14, 0x12200, URZ ;  /* 0x000122000e097890 */ /* 0x000fe2000fffe03f */
[----:B------:R-:W-:Y:S01]  /*31a0*/  WARPGROUP.ARRIVE ;  /* 0x00000000000079c5 */ /* 0x000fe20000000000 */
[----:B------:R-:W-:Y:S02]  /*31b0*/  UISETP.NE.AND UP0, UPT, UR7, URZ, UPT ;  /* 0x0000003f0700728c */ /* 0x000fe4000bf05270 */
[----:B------:R-:W-:Y:S02]  /*31c0*/  USHF.R.U32.HI UR9, URZ, 0x4, UR9 ;  /* 0x000000043f097899 */ /* 0x000fe40008011609 */
[----:B------:R-:W-:Y:S02]  /*31d0*/  USEL UR8, UR8, URZ, !UP0 ;  /* 0x0000003f08087287 */ /* 0x000fe4000c000000 */
[----:B------:R-:W-:Y:S02]  /*31e0*/  ULOP3.LUT UR9, UR9, 0x3fff, URZ, 0xc0, !UPT ;  /* 0x00003fff09097892 */ /* 0x000fe4000f8ec03f */
[----:B------:R-:W-:-:S02]  /*31f0*/  ULOP3.LUT UR7, UR15, 0x10000, URZ, 0xfc, !UPT ;  /* 0x000100000f077892 */ /* 0x000fc4000f8efc3f */
[----:B------:R-:W-:Y:S02]  /*3200*/  ULOP3.LUT UR9, UR9, 0x10000, URZ, 0xfc, !UPT ;  /* 0x0001000009097892 */ /* 0x000fe4000f8efc3f */
[----:B------:R-:W-:Y:S02]  /*3210*/  UISETP.NE.U32.AND UP0, UPT, UR8, URZ, UPT ;  /* 0x0000003f0800728c */ /* 0x000fe4000bf05070 */
[----:B------:R-:W-:Y:S02]  /*3220*/  ULEA UR8, UR16, UR7, 0x8 ;  /* 0x0000000710087291 */ /* 0x000fe4000f8e403f */
[----:B------:R-:W-:Y:S01]  /*3230*/  ULEA UR10, UR16, UR9, 0x9 ;  /* 0x00000009100a7291 */ /* 0x000fe2000f8e483f */
[----:B------:R-:W-:Y:S02]  /*3240*/  UMOV UR11, 0xc0000010 ;  /* 0xc0000010000b7882 */ /* 0x000fe40000000000 */
[----:B------:R-:W-:Y:S01]  /*3250*/  UMOV UR9, 0xc0000010 ;  /* 0xc000001000097882 */ /* 0x000fe20000000000 */
[----:B------:R-:W-:-:S05]  /*3260*/  UIADD3 UR6, UR6, 0x1, URZ ;  /* 0x0000000106067890 */ /* 0x000fca000fffe03f */
[----:B------:R-:W-:Y:S01]  /*3270*/  QGMMA.64x256x32.F32.E4M3.E4M3 R24, gdesc[UR8], R24, UP0, gsb0 ;  /* 0x03e00000081879f3 */ /* 0x000fe2000b800818 */
[----:B------:R-:W-:-:S04]  /*3280*/  UISETP.NE.AND UP0, UPT, UR6, UR24, UPT ;  /* 0x000000180600728c */ /* 0x000fc8000bf05270 */
[----:B------:R-:W-:-:S06]  /*3290*/  USEL UR7, URZ, 0x1, UP0 ;  /* 0x000000013f077887 */ /* 0x000fcc0008000000 */
[----:B------:R-:W-:Y:S01]  /*32a0*/  ISETP.NE.AND P1, PT, RZ, UR7, PT ;  /* 0x00000007ff007c0c */ /* 0x000fe2000bf25270 */
[----:B------:R-:W-:-:S12]  /*32b0*/  WARPGROUP.DEPBAR.LE gsb0, 0x1 ;  /* 0x00008000000079c5 */ /* 0x000fd80000010100 */
[----:B------:R-:W-:Y:S05]  /*32c0*/  @!P1 BRA `(.L_x_29) ;  /* 0x0000000c00809947 */ /* 0x000fea0003800000 */
[----:B------:R-:W-:Y:S02]  /*32d0*/  WARPGROUP.DEPBAR.LE gsb0, 0x0 ;  /* 0x00008000000079c5 */ /* 0x000fe40000010000 */
[----:B------:R-:W-:-:S01]  /*32e0*/  FADD R226, R24, R226 ;  /* 0x000000e218e27221 */ /* 0x000fc20000000000 */
[----:B------:R-:W-:Y:S01]  /*32f0*/  FADD R225, R25, R225 ;  /* 0x000000e119e17221 */ /* 0x000fe20000000000 */
[----:B------:R1:W-:Y:S01]  /*3300*/  STL [R1+0x8c], R227 ;  /* 0x00008ce301007387 */ /* 0x0003e20000100800 */
[----:B------:R-:W-:-:S01]  /*3310*/  FADD R224, R26, R224 ;  /* 0x000000e01ae07221 */ /* 0x000fc20000000000 */
[----:B------:R-:W-:Y:S01]  /*3320*/  FADD R223, R27, R223 ;  /* 0x000000df1bdf7221 */ /* 0x000fe20000000000 */
[----:B------:R-:W-:-:S01]  /*3330*/  FADD R222, R28, R222 ;  /* 0x000000de1cde7221 */ /* 0x000fc20000000000 */
[----:B------:R-:W-:Y:S01]  /*3340*/  FADD R221, R29, R221 ;  /* 0x000000dd1ddd7221 */ /* 0x000fe20000000000 */
[----:B-1----:R-:W3:Y:S04]  /*3350*/  LDL.LU R227, [R1+0x30] ;  /* 0x0000300001e37983 */ /* 0x002ee80000300800 */
[----:B------:R1:W-:Y:S01]  /*3360*/  STL [R1+0x90], R226 ;  /* 0x000090e201007387 */ /* 0x0003e20000100800 */
[----:B------:R-:W-:-:S01]  /*3370*/  FADD R220, R30, R220 ;  /* 0x000000dc1edc7221 */ /* 0x000fc20000000000 */
[----:B------:R-:W-:-:S02]  /*3380*/  FADD R219, R31, R219 ;  /* 0x000000db1fdb7221 */ /* 0x000fc40000000000 */
[----:B-1----:R-:W4:Y:S04]  /*3390*/  LDL.LU R226, [R1+0x2c] ;  /* 0x00002c0001e27983 */ /* 0x002f280000300800 */
[----:B------:R1:W-:Y:S01]  /*33a0*/  STL [R1+0x94], R225 ;  /* 0x000094e101007387 */ /* 0x0003e20000100800 */
[----:B------:R-:W-:-:S03]  /*33b0*/  FADD R218, R32, R218 ;  /* 0x000000da20da7221 */ /* 0x000fc60000000000 */
[----:B-1----:R-:W2:Y:S04]  /*33c0*/  LDL.LU R225, [R1+0x28] ;  /* 0x0000280001e17983 */ /* 0x002ea80000300800 */
        /* <DEDUP_REMOVED lines=9> */
[----:B------:R1:W-:Y:S04]  /*3460*/  STL [R1+0xa4], R221 ;  /* 0x0000a4dd01007387 */ /* 0x0003e80000100800 */
        /* <DEDUP_REMOVED lines=12> */
[----:B-1----:R-:W2:Y:S01]  /*3530*/  LDL.LU R215, [R1] ;  /* 0x0000000001d77983 */ /* 0x002ea20000300800 */
[----:B------:R-:W-:-:S01]  /*3540*/  FADD R214, R36, R214 ;  /* 0x000000d624d67221 */ /* 0x000fc20000000000 */
[----:B------:R-:W-:Y:S01]  /*3550*/  FADD R213, R37, R213 ;  /* 0x000000d525d57221 */ /* 0x000fe20000000000 */
[----:B------:R-:W-:-:S01]  /*3560*/  FADD R212, R38, R212 ;  /* 0x000000d426d47221 */ /* 0x000fc20000000000 */
[----:B------:R-:W-:Y:S01]  /*3570*/  FADD R211, R39, R211 ;  /* 0x000000d327d37221 */ /* 0x000fe20000000000 */
[----:B------:R-:W-:-:S01]  /*3580*/  FADD R210, R40, R210 ;  /* 0x000000d228d27221 */ /* 0x000fc20000000000 */
[----:B------:R-:W-:Y:S01]  /*3590*/  STL [R1+0xc0], R214 ;  /* 0x0000c0d601007387 */ /* 0x000fe20000100800 */
        /* <DEDUP_REMOVED lines=11> */
[----:B------:R1:W-:Y:S01]  /*3650*/  STL [R1+0xcc], R211 ;  /* 0x0000ccd301007387 */ /* 0x0003e20000100800 */
[----:B------:R-:W-:-:S01]  /*3660*/  FADD R200, R50, R200 ;  /* 0x000000c832c87221 */ /* 0x000fc20000000000 */
[----:B------:R-:W-:Y:S01]  /*3670*/  FADD R199, R51, R199 ;  /* 0x000000c733c77221 */ /* 0x000fe20000000000 */
        /* <DEDUP_REMOVED lines=69> */
[----:B-----5:R-:W-:Y:S01]  /*3ad0*/  FADD R0, R121, R0 ;  /* 0x0000000079007221 */ /* 0x020fe20000000000 */
[----:B---3--:R-:W-:-:S01]  /*3ae0*/  FADD R227, R134, R227 ;  /* 0x000000e386e37221 */ /* 0x008fc20000000000 */
[----:B----4-:R-:W-:Y:S01]  /*3af0*/  FADD R226, R133, R226 ;  /* 0x000000e285e27221 */ /* 0x010fe20000000000 */
[----:B--2---:R-:W-:-:S01]  /*3b00*/  FADD R225, R132, R225 ;  /* 0x000000e184e17221 */ /* 0x004fc20000000000 */
        /* <DEDUP_REMOVED lines=9> */
[----:B------:R-:W-:-:S05]  /*3ba0*/  FADD R215, R122, R215 ;  /* 0x000000d77ad77221 */ /* 0x000fca0000000000 */
[----:B------:R2:W-:Y:S04]  /*3bb0*/  STL [R1], R215 ;  /* 0x000000d701007387 */ /* 0x0005e80000100800 */
[----:B------:R3:W-:Y:S04]  /*3bc0*/  STL [R1+0x4], R216 ;  /* 0x000004d801007387 */ /* 0x0007e80000100800 */
        /* <DEDUP_REMOVED lines=8> */
[----:B-1----:R-:W4:Y:S04]  /*3c50*/  LDL.LU R211, [R1+0x34] ;  /* 0x0000340001d37983 */ /* 0x002f280000300800 */
[----:B------:R1:W-:Y:S04]  /*3c60*/  STL [R1+0x28], R225 ;  /* 0x000028e101007387 */ /* 0x0003e80000100800 */
[----:B------:R-:W4:Y:S04]  /*3c70*/  LDL.LU R212, [R1+0x38] ;  /* 0x0000380001d47983 */ /* 0x000f280000300800 */
[----:B------:R1:W-:Y:S04]  /*3c80*/  STL [R1+0x2c], R226 ;  /* 0x00002ce201007387 */ /* 0x0003e80000100800 */
[----:B------:R-:W4:Y:S04]  /*3c90*/  LDL.LU R213, [R1+0x3c] ;  /* 0x00003c0001d57983 */ /* 0x000f280000300800 */
[----:B------:R1:W-:Y:S04]  /*3ca0*/  STL [R1+0x30], R227 ;  /* 0x000030e301007387 */ /* 0x0003e80000100800 */
[----:B------:R-:W4:Y:S04]  /*3cb0*/  LDL.LU R214, [R1+0x40] ;  /* 0x0000400001d67983 */ /* 0x000f280000300800 */
[----:B--2---:R-:W2:Y:S04]  /*3cc0*/  LDL.LU R215, [R1+0x44] ;  /* 0x0000440001d77983 */ /* 0x004ea80000300800 */
[----:B---3--:R-:W3:Y:S04]  /*3cd0*/  LDL.LU R216, [R1+0x48] ;  /* 0x0000480001d87983 */ /* 0x008ee80000300800 */
[----:B----4-:R-:W4:Y:S04]  /*3ce0*/  LDL.LU R217, [R1+0x4c] ;  /* 0x00004c0001d97983 */ /* 0x010f280000300800 */
[----:B0-----:R-:W4:Y:S04]  /*3cf0*/  LDL.LU R218, [R1+0x50] ;  /* 0x0000500001da7983 */ /* 0x001f280000300800 */
[----:B------:R-:W4:Y:S04]  /*3d00*/  LDL.LU R219, [R1+0x54] ;  /* 0x0000540001db7983 */ /* 0x000f280000300800 */
[----:B------:R-:W4:Y:S04]  /*3d10*/  LDL.LU R220, [R1+0x58] ;  /* 0x0000580001dc7983 */ /* 0x000f280000300800 */
[----:B------:R-:W4:Y:S04]  /*3d20*/  LDL.LU R221, [R1+0x5c] ;  /* 0x00005c0001dd7983 */ /* 0x000f280000300800 */
[----:B------:R-:W4:Y:S04]  /*3d30*/  LDL.LU R222, [R1+0x60] ;  /* 0x0000600001de7983 */ /* 0x000f280000300800 */
[----:B------:R-:W4:Y:S04]  /*3d40*/  LDL.LU R223, [R1+0x64] ;  /* 0x0000640001df7983 */ /* 0x000f280000300800 */
[----:B------:R-:W4:Y:S04]  /*3d50*/  LDL.LU R224, [R1+0x68] ;  /* 0x0000680001e07983 */ /* 0x000f280000300800 */
[----:B-1----:R-:W4:Y:S04]  /*3d60*/  LDL.LU R225, [R1+0x6c] ;  /* 0x00006c0001e17983 */ /* 0x002f280000300800 */
[----:B------:R-:W4:Y:S04]  /*3d70*/  LDL.LU R226, [R1+0x70] ;  /* 0x0000700001e27983 */ /* 0x000f280000300800 */
[----:B------:R-:W4:Y:S01]  /*3d80*/  LDL.LU R227, [R1+0x74] ;  /* 0x0000740001e37983 */ /* 0x000f220000300800 */
[----:B------:R-:W-:-:S05]  /*3d90*/  FADD R211, R135, R211 ;  /* 0x000000d387d37221 */ /* 0x000fca0000000000 */
[----:B------:R0:W-:Y:S01]  /*3da0*/  STL [R1+0x34], R211 ;  /* 0x000034d301007387 */ /* 0x0001e20000100800 */
[----:B------:R-:W-:-:S03]  /*3db0*/  FADD R212, R136, R212 ;  /* 0x000000d488d47221 */ /* 0x000fc60000000000 */
[----:B0-----:R1:W5:Y:S01]  /*3dc0*/  LDL.LU R211, [R1+0xcc] ;  /* 0x0000cc0001d37983 */ /* 0x0013620000300800 */
[----:B------:R-:W-:-:S03]  /*3dd0*/  FADD R213, R137, R213 ;  /* 0x000000d589d57221 */ /* 0x000fc60000000000 */
[----:B------:R0:W-:Y:S01]  /*3de0*/  STL [R1+0x38], R212 ;  /* 0x000038d401007387 */ /* 0x0001e20000100800 */
[----:B------:R-:W-:-:S01]  /*3df0*/  FADD R214, R138, R214 ;  /* 0x000000d68ad67221 */ /* 0x000fc20000000000 */
[----:B--2---:R-:W-:Y:S02]  /*3e00*/  FADD R215, R139, R215 ;  /* 0x000000d78bd77221 */ /* 0x004fe40000000000 */
[----:B0-----:R1:W5:Y:S01]  /*3e10*/  LDL.LU R212, [R1+0xc8] ;  /* 0x0000c80001d47983 */ /* 0x0013620000300800 */
[----:B---3--:R-:W-:-:S03]  /*3e20*/  FADD R216, R140, R216 ;  /* 0x000000d88cd87221 */ /* 0x008fc60000000000 */
[----:B------:R0:W-:Y:S01]  /*3e30*/  STL [R1+0x3c], R213 ;  /* 0x00003cd501007387 */ /* 0x0001e20000100800 */
[----:B----4-:R-:W-:-:S03]  /*3e40*/  FADD R217, R141, R217 ;  /* 0x000000d98dd97221 */ /* 0x010fc60000000000 */
[----:B0-----:R1:W5:Y:S01]  /*3e50*/  LDL.LU R213, [R1+0xc4] ;  /* 0x0000c40001d57983 */ /* 0x0013620000300800 */
[----:B------:R-:W-:-:S03]  /*3e60*/  FADD R218, R142, R218 ;  /* 0x000000da8eda7221 */ /* 0x000fc60000000000 */
[----:B------:R0:W-:Y:S01]  /*3e70*/  STL [R1+0x40], R214 ;  /* 0x000040d601007387 */ /* 0x0001e20000100800 */
[----:B------:R-:W-:-:S01]  /*3e80*/  FADD R219, R143, R219 ;  /* 0x000000db8fdb7221 */ /* 0x000fc20000000000 */
[----:B------:R-:W-:Y:S02]  /*3e90*/  FADD R220, R144, R220 ;  /* 0x000000dc90dc7221 */ /* 0x000fe40000000000 */
[----:B0-----:R1:W5:Y:S04]  /*3ea0*/  LDL.LU R214, [R1+0xc0] ;  /* 0x0000c00001d67983 */ /* 0x0013680000300800 */
[----:B------:R0:W-:Y:S01]  /*3eb0*/  STL [R1+0x44], R215 ;  /* 0x000044d701007387 */ /* 0x0001e20000100800 */
[----:B------:R-:W-:-:S01]  /*3ec0*/  FADD R221, R145, R221 ;  /* 0x000000dd91dd7221 */ /* 0x000fc20000000000 */
[----:B------:R-:W-:-:S02]  /*3ed0*/  FADD R222, R146, R222 ;  /* 0x000000de92de7221 */ /* 0x000fc40000000000 */
[----:B0-----:R1:W5:Y:S04]  /*3ee0*/  LDL.LU R215, [R1+0xbc] ;  /* 0x0000bc0001d77983 */ /* 0x0013680000300800 */
[----:B------:R0:W-:Y:S01]  /*3ef0*/  STL [R1+0x48], R216 ;  /* 0x000048d801007387 */ /* 0x0001e20000100800 */
[----:B------:R-:W-:-:S03]  /*3f00*/  FADD R223, R147, R223 ;  /* 0x000000df93df7221 */ /* 0x000fc60000000000 */
        /* <DEDUP_REMOVED lines=13> */
[----:B------:R0:W-:Y:S04]  /*3fe0*/  STL [R1+0x5c], R221 ;  /* 0x00005cdd01007387 */ /* 0x0001e80000100800 */
        /* <DEDUP_REMOVED lines=12> */
[----:B0-----:R1:W5:Y:S01]  /*40b0*/  LDL.LU R227, [R1+0x8c] ;  /* 0x00008c0001e37983 */ /* 0x0013620000300800 */
[----:B------:R-:W-:-:S05]  /*40c0*/  UMOV UR6, URZ ;  /* 0x0000003f00067c82 */ /* 0x000fca0008000000 */
.L_x_29:
[----:B------:R-:W-:Y:S05]  /*40d0*/  @!P2 BRA `(.L_x_30) ;  /* 0x000000000004a947 */ /* 0x000fea0003800000 */
[----:B------:R-:W-:Y:S01]  /*40e0*/  BPT.TRAP 0x1 ;  /* 0x000000040000795c */ /* 0x000fe20000300000 */
.L_x_30:
[----:B-----5:R3:W-:Y:S04]  /*40f0*/  STL [R1+0x8c], R0 ;  /* 0x00008c0001007387 */ /* 0x0207e80000100800 */
[----:B---3--:R-:W3:Y:S01]  /*4100*/  LDL R0, [R1+0x78] ;  /* 0x0000780001007983 */ /* 0x008ee20000100800 */
[----:B0-----:R-:W-:-:S05]  /*4110*/  IMAD.U32 R229, RZ, RZ, UR17 ;  /* 0x00000011ffe57e24 */ /* 0x001fca000f8e00ff */
[----:B------:R-:W-:-:S05]  /*4120*/  @P0 LEA R229, R229, UR14, 0x3 ;  /* 0x0000000ee5e50c11 */ /* 0x000fca000f8e18ff */
[----:B------:R-:W-:Y:S01]  /*4130*/  @P0 VIADD R229, R229, 0x90 ;  /* 0x00000090e5e50836 */ /* 0x000fe20000000000 */
[----:B------:R-:W-:-:S06]  /*4140*/  UISETP.GT.U32.AND UP0, UPT, UR13, 0x1, UPT ;  /* 0x000000010d00788c */ /* 0x000fcc000bf04070 */
[----:B------:R-:W-:Y:S02]  /*4150*/  PLOP3.LUT P1, PT, PT, PT, UP0, 0x80, 0x0 ;  /* 0x000000000000781c */ /* 0x000fe40003f2f008 */
[----:B---3--:R-:W-:Y:S02]  /*4160*/  @P0 PRMT R229, R0, 0x654, R229 ;  /* 0x0000065400e50816 */ /* 0x008fe400000000e5 */
[----:B------:R0:W5:Y:S02]  /*4170*/  LDL.LU R0, [R1+0x8c] ;  /* 0x00008c0001007983 */ /* 0x0001640000300800 */
[----:B------:R0:W-:Y:S07]  /*4180*/  @P0 SYNCS.ARRIVE.TRANS64.RED.A1T0 RZ, [R229+URZ], RZ ;  /* 0x000000ffe5ff09a7 */ /* 0x0001ee000810043f */
[----:B------:R-:W-:Y:S05]  /*4190*/  @P1 BRA `(.L_x_31) ;  /* 0x0000000000041947 */ /* 0x000fea0003800000 */
[----:B------:R-:W-:Y:S01]  /*41a0*/  BPT.TRAP 0x1 ;  /* 0x000000040000795c */ /* 0x000fe20000300000 */
.L_x_31:
[----:B------:R-:W-:Y:S01]  /*41b0*/  UIADD3 UR16, UR16, 0x1, URZ ;  /* 0x0000000110107890 */ /* 0x000fe2000fffe03f */
[C---:B------:R-:W-:Y:S01]  /*41c0*/  ISETP.GT.AND P1, PT, R228.reuse, 0x1, PT ;  /* 0x00000001e400780c */ /* 0x040fe20003f24270 */
[----:B------:R-:W-:Y:S01]  /*41d0*/  UIADD3 UR17, UR17, 0x1, URZ ;  /* 0x0000000111117890 */ /* 0x000fe2000fffe03f */
[----:B------:R-:W-:Y:S01]  /*41e0*/  VIADD R228, R228, 0xffffffff ;  /* 0xffffffffe4e47836 */ /* 0x000fe20000000000 */
[----:B------:R-:W-:Y:S02]  /*41f0*/  UISETP.NE.AND UP0, UPT, UR16, 0x12, UPT ;  /* 0x000000121000788c */ /* 0x000fe4000bf05270 */
[----:B------:R-:W-:Y:S02]  /*4200*/  UISETP.NE.AND UP1, UPT, UR17, 0x12, UPT ;  /* 0x000000121100788c */ /* 0x000fe4000bf25270 */
[----:B------:R-:W-:Y:S02]  /*4210*/  USEL UR8, URZ, 0x1, UP0 ;  /* 0x000000013f087887 */ /* 0x000fe40008000000 */
[----:B------:R-:W-:-:S02]  /*4220*/  USEL UR16, UR16, URZ, UP0 ;  /* 0x0000003f10107287 */ /* 0x000fc40008000000 */
[----:B------:R-:W-:Y:S02]  /*4230*/  USEL UR17, UR17, URZ, UP1 ;  /* 0x0000003f11117287 */ /* 0x000fe40008800000 */
[----:B------:R-:W-:Y:S01]  /*4240*/  LOP3.LUT R227, R227, UR8, RZ, 0x3c, !PT ;  /* 0x00000008e3e37c12 */ /* 0x000fe2000f8e3cff */
[----:B------:R-:W-:Y:S01]  /*4250*/  UMOV UR8, 0x1 ;  /* 0x0000000100087882 */ /* 0x000fe20000000000 */
[----:B------:R-:W-:Y:S08]  /*4260*/  @P1 BRA `(.L_x_32) ;  /* 0xffffffec008c1947 */ /* 0x000ff0000383ffff */
.L_x_24:
[----:B------:R-:W-:-:S04]  /*4270*/  UISETP.NE.AND UP0, UPT, UR6, URZ, UPT ;  /* 0x0000003f0600728c */ /* 0x000fc8000bf05270 */
[----:B------:R-:W-:-:S06]  /*4280*/  USEL UR6, URZ, 0x1, !UP0 ;  /* 0x000000013f067887 */ /* 0x000fcc000c000000 */
[----:B------:R-:W-:-:S13]  /*4290*/  ISETP.NE.AND P1, PT, RZ, UR6, PT ;  /* 0x00000006ff007c0c */ /* 0x000fda000bf25270 */
[----:B------:R-:W-:Y:S05]  /*42a0*/  @!P1 BRA `(.L_x_33) ;  /* 0x0000000c00dc9947 */ /* 0x000fea0003800000 */
[----:B------:R-:W3:Y:S04]  /*42b0*/  LDL.LU R227, [R1+0x74] ;  /* 0x0000740001e37983 */ /* 0x000ee80000300800 */
[----:B---3--:R3:W-:Y:S04]  /*42c0*/  STL [R1+0x8c], R227 ;  /* 0x00008ce301007387 */ /* 0x0087e80000100800 */
[----:B---3--:R-:W3:Y:S04]  /*42d0*/  LDL.LU R227, [R1+0x70] ;  /* 0x0000700001e37983 */ /* 0x008ee80000300800 */
        /* <DEDUP_REMOVED lines=55> */
[----:B---3--:R-:W3:Y:S01]  /*4650*/  LDL.LU R227, [R1] ;  /* 0x0000000001e37983 */ /* 0x008ee20000300800 */
[----:B------:R-:W-:-:S02]  /*4660*/  WARPGROUP.DEPBAR.LE gsb0, 0x0 ;  /* 0x00008000000079c5 */ /* 0x000fc40000010000 */
[----:B------:R-:W-:Y:S01]  /*4670*/  FADD R226, R24, R226 ;  /* 0x000000e218e27221 */ /* 0x000fe20000000000 */
        /* <DEDUP_REMOVED lines=96> */
[----:B-----5:R-:W-:Y:S01]  /*4c80*/  FADD R0, R121, R0 ;  /* 0x0000000079007221 */ /* 0x020fe20000000000 */
[----:B---3--:R-:W-:-:S05]  /*4c90*/  FADD R227, R122, R227 ;  /* 0x000000e37ae37221 */ /* 0x008fca0000000000 */
[----:B------:R3:W-:Y:S04]  /*4ca0*/  STL [R1], R227 ;  /* 0x000000e301007387 */ /* 0x0007e80000100800 */
[----:B---3--:R-:W3:Y:S02]  /*4cb0*/  LDL.LU R227, [R1+0xfc] ;  /* 0x0000fc0001e37983 */ /* 0x008ee40000300800 */
[----:B---3--:R-:W-:-:S05]  /*4cc0*/  FADD R227, R123, R227 ;  /* 0x000000e37be37221 */ /* 0x008fca0000000000 */
[----:B------:R3:W-:Y:S04]  /*4cd0*/  STL [R1+0x4], R227 ;  /* 0x000004e301007387 */ /* 0x0007e80000100800 */
        /* <DEDUP_REMOVED lines=83> */
[----:B------:R3:W-:Y:S02]  /*5210*/  STL [R1+0x74], R227 ;  /* 0x000074e301007387 */ /* 0x0007e40000100800 */
.L_x_33:
[----:B------:R-:W-:Y:S02]  /*5220*/  WARPGROUP.DEPBAR.LE gsb0, 0x0 ;  /* 0x00008000000079c5 */ /* 0x000fe40000010000 */
[----:B------:R-:W4:Y:S02]  /*5230*/  LDC R24, c[0x0][0x28c] ;  /* 0x0000a300ff187b82 */ /* 0x000f240000000800 */
[----:B----4-:R-:W-:-:S13]  /*5240*/  ISETP.GE.AND P1, PT, R24, 0x1, PT ;  /* 0x000000011800780c */ /* 0x010fda0003f26270 */
[----:B------:R-:W-:Y:S05]  /*5250*/  @!P1 BRA `(.L_x_34) ;  /* 0x00000000005c9947 */ /* 0x000fea0003800000 */
[----:B------:R-:W-:-:S06]  /*5260*/  UISETP.NE.AND UP0, UPT, UR22, 0x3, UPT ;  /* 0x000000031600788c */ /* 0x000fcc000bf05270 */
[----:B------:R-:W-:-:S13]  /*5270*/  PLOP3.LUT P1, PT, PT, PT, UP0, 0x80, 0x0 ;  /* 0x000000000000781c */ /* 0x000fda0003f2f008 */
[----:B------:R-:W-:Y:S05]  /*5280*/  @!P1 BRA `(.L_x_35) ;  /* 0x0000000000049947 */ /* 0x000fea0003800000 */
[----:B------:R-:W-:Y:S01]  /*5290*/  BPT.TRAP 0x1 ;  /* 0x000000040000795c */ /* 0x000fe20000300000 */
.L_x_35:
[----:B------:R-:W-:Y:S04]  /*52a0*/  BSSY B0, `(.L_x_36) ;  /* 0x000000e000007945 */ /* 0x000fe80003800000 */
[----:B------:R-:W-:Y:S05]  /*52b0*/  @!P0 BRA `(.L_x_37) ;  /* 0x0000000000308947 */ /* 0x000fea0003800000 */
[----:B---3--:R-:W3:Y:S01]  /*52c0*/  LDL R227, [R1+0x78] ;  /* 0x0000780001e37983 */ /* 0x008ee20000100800 */
[----:B------:R-:W-:-:S04]  /*52d0*/  UISETP.LT.AND UP0, UPT, UR12, 0x1, UPT ;  /* 0x000000010c00788c */ /* 0x000fc8000bf01270 */
[----:B------:R-:W-:-:S04]  /*52e0*/  USEL UR8, UR12, 0x1, UP0 ;  /* 0x000000010c087887 */ /* 0x000fc80008000000 */
[----:B------:R-:W-:-:S04]  /*52f0*/  UIADD3 UR8, UR5, UR12, -UR8 ;  /* 0x0000000c05087290 */ /* 0x000fc8000fffe808 */
[----:B------:R-:W-:-:S04]  /*5300*/  UIMAD.WIDE.U32 UR6, UR8, 0x38e38e39, URZ ;  /* 0x38e38e39080678a5 */ /* 0x000fc8000f8e003f */
[----:B------:R-:W-:-:S04]  /*5310*/  USHF.R.U32.HI UR6, URZ, 0x2, UR7 ;  /* 0x000000023f067899 */ /* 0x000fc80008011607 */
[----:B------:R-:W-:-:S04]  /*5320*/  UIMAD UR8, UR6, -0x12, UR8 ;  /* 0xffffffee060878a4 */ /* 0x000fc8000f8e0208 */
[----:B------:R-:W-:-:S04]  /*5330*/  ULEA UR8, UR8, UR14, 0x3 ;  /* 0x0000000e08087291 */ /* 0x000fc8000f8e183f */
[----:B------:R-:W-:-:S06]  /*5340*/  UIADD3 UR8, UR8, 0x90, URZ ;  /* 0x0000009008087890 */ /* 0x000fcc000fffe03f */
[----:B------:R-:W-:-:S05]  /*5350*/  IMAD.U32 R24, RZ, RZ, UR8 ;  /* 0x00000008ff187e24 */ /* 0x000fca000f8e00ff */
[----:B---3--:R-:W-:-:S04]  /*5360*/  PRMT R24, R227, 0x654, R24 ;  /* 0x00000654e3187816 */ /* 0x008fc80000000018 */
[----:B------:R4:W-:Y:S03]  /*5370*/  SYNCS.ARRIVE.TRANS64.RED.A1T0 RZ, [R24+URZ], RZ ;  /* 0x000000ff18ff79a7 */ /* 0x0009e6000810043f */
.L_x_37:
[----:B------:R-:W-:Y:S05]  /*5380*/  BSYNC B0 ;  /* 0x0000000000007941 */ /* 0x000fea0003800000 */
.L_x_36:
[----:B------:R-:W-:-:S06]  /*5390*/  UISETP.GT.U32.AND UP0, UPT, UR13, 0x1, UPT ;  /* 0x000000010d00788c */ /* 0x000fcc000bf04070 */
[----:B------:R-:W-:-:S13]  /*53a0*/  PLOP3.LUT P1, PT, PT, PT, UP0, 0x80, 0x0 ;  /* 0x000000000000781c */ /* 0x000fda0003f2f008 */
[----:B------:R-:W-:Y:S05]  /*53b0*/  @P1 BRA `(.L_x_34) ;  /* 0x0000000000041947 */ /* 0x000fea0003800000 */
[----:B------:R-:W-:Y:S01]  /*53c0*/  BPT.TRAP 0x1 ;  /* 0x000000040000795c */ /* 0x000fe20000300000 */
.L_x_34:
[----:B------:R0:W-:Y:S01]  /*53d0*/  STL [R1+0x90], R2 ;  /* 0x0000900201007387 */ /* 0x0001e20000100800 */
[----:B------:R-:W1:Y:S01]  /*53e0*/  LDC R28, c[0x0][0x288] ;  /* 0x0000a200ff1c7b82 */ /* 0x000e620000000800 */
[----:B------:R-:W-:Y:S02]  /*53f0*/  UIADD3 UR9, UR12, UR5, URZ ;  /* 0x000000050c097290 */ /* 0x000fe4000fffe03f */
[----:B-----5:R2:W-:Y:S01]  /*5400*/  STL [R1+0x8c], R0 ;  /* 0x00008c0001007387 */ /* 0x0205e20000100800 */
[----:B------:R-:W-:Y:S01]  /*5410*/  USHF.R.S32.HI UR10, URZ, 0x1f, UR23 ;  /* 0x0000001f3f0a7899 */ /* 0x000fe20008011417 */
[----:B------:R-:W-:Y:S01]  /*5420*/  ULDC.64 UR14, c[0x0][0x5d0] ;  /* 0x00017400000e7ab9 */ /* 0x000fe20000000a00 */
[----:B------:R-:W-:Y:S01]  /*5430*/  ULDC UR11, c[0x0][0x284] ;  /* 0x0000a100000b7ab9 */ /* 0x000fe20000000800 */
[----:B0-----:R-:W4:Y:S01]  /*5440*/  S2R R2, SR_TID.X ;  /* 0x0000000000027919 */ /* 0x001f220000002100 */
[----:B--2---:R-:W2:Y:S04]  /*5450*/  LDL.LU R0, [R1+0x84] ;  /* 0x0000840001007983 */ /* 0x004ea80000300800 */
[----:B---3--:R-:W3:Y:S01]  /*5460*/  LDL.LU R227, [R1+0x88] ;  /* 0x0000880001e37983 */ /* 0x008ee20000300800 */
[----:B------:R-:W-:-:S02]  /*5470*/  UISETP.GT.U32.AND UP0, UPT, UR9, 0x11, UPT ;  /* 0x000000110900788c */ /* 0x000fc4000bf04070 */
[----:B------:R-:W-:Y:S01]  /*5480*/  UISETP.GE.U32.AND UP1, UPT, UR12, 0x12, UPT ;  /* 0x000000120c00788c */ /* 0x000fe2000bf26070 */
[--C-:B----4-:R-:W-:Y:S02]  /*5490*/  SHF.R.U32.HI R24, RZ, 0x2, R2.reuse ;  /* 0x00000002ff187819 */ /* 0x110fe40000011602 */
[----:B------:R-:W-:Y:S02]  /*54a0*/  LOP3.LUT R26, R2, 0x60, RZ, 0xc0, !PT ;  /* 0x00000060021a7812 */ /* 0x000fe400078ec0ff */
[----:B------:R-:W-:Y:S02]  /*54b0*/  SHF.R.U32.HI R27, RZ, 0x7, R2 ;  /* 0x00000007ff1b7819 */ /* 0x000fe40000011602 */
[----:B------:R-:W-:Y:S02]  /*54c0*/  LOP3.LUT R25, R24, 0x7, RZ, 0xc0, !PT ;  /* 0x0000000718197812 */ /* 0x000fe400078ec0ff */
[----:B------:R-:W-:Y:S02]  /*54d0*/  SHF.R.U32.HI R26, RZ, 0x1, R26 ;  /* 0x00000001ff1a7819 */ /* 0x000fe4000001161a */
[----:B------:R-:W-:-:S02]  /*54e0*/  LOP3.LUT R24, R27, 0x1, RZ, 0xc0, !PT ;  /* 0x000000011b187812 */ /* 0x000fc400078ec0ff */
[----:B------:R-:W-:-:S03]  /*54f0*/  IADD3 R29, RZ, -R26, -R25 ;  /* 0x8000001aff1d7210 */ /* 0x000fc60007ffe819 */
[C---:B------:R-:W-:Y:S02]  /*5500*/  IMAD.SHL.U32 R30, R24.reuse, 0x40, RZ ;  /* 0x00000040181e7824 */ /* 0x040fe400078e00ff */
[----:B------:R-:W-:Y:S02]  /*5510*/  IMAD R29, R24, -0x40, R29 ;  /* 0xffffffc0181d7824 */ /* 0x000fe400078e021d */
[----:B------:R-:W-:Y:S02]  /*5520*/  IMAD.SHL.U32 R24, R2, 0x2, RZ ;  /* 0x0000000202187824 */ /* 0x000fe400078e00ff */
[----:B--2---:R-:W-:-:S03]  /*5530*/  IMAD.SHL.U32 R35, R0, 0x100, RZ ;  /* 0x0000010000237824 */ /* 0x004fc600078e00ff */
[----:B------:R-:W-:Y:S02]  /*5540*/  LOP3.LUT R32, R24, 0x6, RZ, 0xc0, !PT ;  /* 0x0000000618207812 */ /* 0x000fe400078ec0ff */
[----:B------:R-:W-:Y:S02]  /*5550*/  LOP3.LUT R24, R2, 0x3, RZ, 0xc0, !PT ;  /* 0x0000000302187812 */ /* 0x000fe400078ec0ff */
[----:B------:R0:W5:Y:S01]  /*5560*/  LDL.LU R2, [R1+0x90] ;  /* 0x0000900001027983 */ /* 0x0001620000300800 */
[----:B------:R-:W-:Y:S01]  /*5570*/  PRMT R32, R32, 0x6540, R0 ;  /* 0x0000654020207816 */ /* 0x000fe20000000000 */
[----:B------:R-:W-:Y:S01]  /*5580*/  UIMAD UR5, UR10, UR14, URZ ;  /* 0x0000000e0a0572a4 */ /* 0x000fe2000f8e023f */
[----:B------:R-:W-:Y:S01]  /*5590*/  LOP3.LUT R27, R30, 0x40, R25, 0xe2, !PT ;  /* 0x000000401e1b7812 */ /* 0x000fe200078ee219 */
[----:B------:R0:W5:Y:S01]  /*55a0*/  LDL.LU R0, [R1+0x8c] ;  /* 0x00008c0001007983 */ /* 0x0001620000300800 */
[----:B-1----:R-:W-:Y:S01]  /*55b0*/  IMAD R34, R24, -0x2, R28 ;  /* 0xfffffffe18227824 */ /* 0x002fe200078e021c */
[----:B------:R-:W-:Y:S01]  /*55c0*/  ISETP.GE.AND P1, PT, R35, R28, PT ;  /* 0x0000001c2300720c */ /* 0x000fe20003f26270 */
[----:B---3--:R-:W-:Y:S01]  /*55d0*/  IMAD.SHL.U32 R28, R227, 0x80, RZ ;  /* 0x00000080e31c7824 */ /* 0x008fe200078e00ff */
[----:B------:R-:W-:Y:S01]  /*55e0*/  UISETP.LT.U32.AND UP0, UPT, UR12, 0x12, UP0 ;  /* 0x000000120c00788c */ /* 0x000fe20008701070 */
[----:B------:R-:W-:-:S03]  /*55f0*/  SHF.R.S32.HI R33, RZ, 0x1f, R32 ;  /* 0x0000001fff217819 */ /* 0x000fc60000011420 */
[C---:B------:R-:W-:Y:S01]  /*5600*/  ISETP.GE.OR P1, PT, R28.reuse, UR11, P1 ;  /* 0x0000000b1c007c0c */ /* 0x040fe20008f26670 */
[----:B------:R-:W-:Y:S01]  /*5610*/  UIMAD UR8, UR23, UR15, UR5 ;  /* 0x0000000f170872a4 */ /* 0x000fe2000f8e0205 */
[----:B------:R-:W-:Y:S01]  /*5620*/  IMAD.U32 R25, RZ, RZ, UR14 ;  /* 0x0000000eff197e24 */ /* 0x000fe2000f8e00ff */
[----:B------:R-:W-:Y:S02]  /*5630*/  UIMAD.WIDE.U32 UR6, UR9, 0x38e38e39, URZ ;  /* 0x38e38e39090678a5 */ /* 0x000fe4000f8e003f */
[----:B------:R-:W-:Y:S01]  /*5640*/  USEL UR5, URZ, 0x1, !UP0 ;  /* 0x000000013f057887 */ /* 0x000fe2000c000000 */
[----:B------:R-:W-:Y:S01]  /*5650*/  IMAD.WIDE.U32 R24, R25, UR23, R32 ;  /* 0x0000001719187c25 */ /* 0x000fe2000f8e0020 */
[----:B------:R-:W-:Y:S02]  /*5660*/  USHF.R.U32.HI UR6, URZ, 0x2, UR7 ;  /* 0x000000023f067899 */ /* 0x000fe40008011607 */
[----:B------:R-:W-:Y:S01]  /*5670*/  ULOP3.LUT UR4, UR4, UR5, URZ, 0x3c, !UPT ;  /* 0x0000000504047292 */ /* 0x000fe2000f8e3c3f */
[----:B------:R-:W-:Y:S01]  /*5680*/  IMAD.WIDE R30, R227, 0x80, RZ ;  /* 0x00000080e31e7825 */ /* 0x000fe200078e02ff */
[----:B------:R-:W-:Y:S01]  /*5690*/  UIMAD UR5, UR6, -0x12, UR9 ;  /* 0xffffffee060578a4 */ /* 0x000fe2000f8e0209 */
[----:B------:R-:W-:Y:S01]  /*56a0*/  IADD3 R38, -R28, UR11, R29 ;  /* 0x0000000b1c267c10 */ /* 0x000fe2000fffe11d */
[----:B------:R-:W-:Y:S01]  /*56b0*/  @UP1 ULOP3.LUT UR4, UR4, 0x1, UR6, 0x78, !UPT ;  /* 0x0000000104041892 */ /* 0x000fe2000f8e7806 */
[----:B------:R-:W-:Y:S01]  /*56c0*/  VIADD R25, R25, UR8 ;  /* 0x0000000819197c36 */ /* 0x000fe20008000000 */
[----:B------:R-:W-:Y:S01]  /*56d0*/  LOP3.LUT R39, R30, R27, R26, 0xfe, !PT ;  /* 0x0000001b1e277212 */ /* 0x000fe200078efe1a */
[----:B------:R-:W-:-:S02]  /*56e0*/  IMAD.IADD R35, R34, 0x1, -R35 ;  /* 0x0000000122237824 */ /* 0x000fc400078e0a23 */
[----:B------:R-:W-:Y:S01]  /*56f0*/  IMAD.MOV.U32 R34, RZ, RZ, -0x1 ;  /* 0xffffffffff227424 */ /* 0x000fe200078e00ff */
[----:B0-----:R-:W-:Y:S06]  /*5700*/  @P1 BRA `(.L_x_38) ;  /* 0x0000008c00981947 */ /* 0x001fec0003800000 */
[----:B------:R-:W0:Y:S01]  /*5710*/  LDC.64 R28, c[0x0][0x5c8] ;  /* 0x00017200ff1c7b82 */ /* 0x000e220000000a00 */
[----:B------:R-:W-:Y:S01]  /*5720*/  ULDC.64 UR6, c[0x0][0x5c0] ;  /* 0x0001700000067ab9 */ /* 0x000fe20000000a00 */
[----:B------:R-:W-:Y:S01]  /*5730*/  BSSY B0, `(.L_x_38) ;  /* 0x00008e3000007945 */ /* 0x000fe20003800000 */
[-C--:B0-----:R-:W-:Y:S02]  /*5740*/  IMAD R26, R31, R28.reuse, RZ ;  /* 0x0000001c1f1a7224 */ /* 0x081fe400078e02ff */
[----:B------:R-:W-:-:S04]  /*5750*/  IMAD.WIDE.U32 R24, R39, R28, R24 ;  /* 0x0000001c27187225 */ /* 0x000fc800078e0018 */
[----:B------:R-:W-:Y:S01]  /*5760*/  IMAD R27, R39, R29, R26 ;  /* 0x0000001d271b7224 */ /* 0x000fe200078e021a */
[----:B------:R-:W-:Y:S02]  /*5770*/  LEA R26, P1, R28, R24, 0x3 ;  /* 0x000000181c1a7211 */ /* 0x000fe400078218ff */
[----:B------:R-:W-:Y:S01]  /*5780*/  IADD3 R24, P2, R24, UR6, RZ ;  /* 0x0000000618187c10 */ /* 0x000fe2000ff5e0ff */
[----:B------:R-:W-:Y:S01]  /*5790*/  IMAD.IADD R27, R25, 0x1, R27 ;  /* 0x00000001191b7824 */ /* 0x000fe200078e021b */
[----:B------:R-:W-:-:S04]  /*57a0*/  IADD3 R26, P4, R26, UR6, RZ ;  /* 0x000000061a1a7c10 */ /* 0x000fc8000ff9e0ff */
[----:B------:R-:W-:Y:S02]  /*57b0*/  LEA.HI.X R28, R28, R27, R29, 0x3, P1 ;  /* 0x0000001b1c1c7211 */ /* 0x000fe400008f1c1d */
[----:B------:R-:W-:Y:S02]  /*57c0*/  FSETP.NEU.AND P1, PT, RZ, UR21, PT ;  /* 0x00000015ff007c0b */ /* 0x000fe4000bf2d000 */
[----:B------:R-:W-:Y:S02]  /*57d0*/  IADD3.X R25, R27, UR7, RZ, P2, !PT ;  /* 0x000000071b197c10 */ /* 0x000fe400097fe4ff */
[----:B------:R-:W-:-:S09]  /*57e0*/  IADD3.X R27, R28, UR7, RZ, P4, !PT ;  /* 0x000000071c1b7c10 */ /* 0x000fd2000a7fe4ff */
[----:B------:R-:W-:Y:S05]  /*57f0*/  @!P1 BRA `(.L_x_39) ;  /* 0x0000006800d89947 */ /* 0x000fea0003800000 */
[----:B------:R-:W-:Y:S01]  /*5800*/  ULDC.64 UR8, c[0x0][0x5b8] ;  /* 0x00016e0000087ab9 */ /* 0x000fe20000000a00 */
[----:B------:R-:W-:Y:S01]  /*5810*/  ISETP.GE.AND P1, PT, R38, 0x1, PT ;  /* 0x000000012600780c */ /* 0x000fe20003f26270 */
[----:B------:R-:W-:Y:S02]  /*5820*/  UIMAD UR6, UR10, UR8, URZ ;  /* 0x000000080a0672a4 */ /* 0x000fe4000f8e023f */
[----:B------:R-:W-:Y:S01]  /*5830*/  IMAD.U32 R29, RZ, RZ, UR8 ;  /* 0x00000008ff1d7e24 */ /* 0x000fe2000f8e00ff */
[----:B------:R-:W-:Y:S01]  /*5840*/  BSSY B1, `(.L_x_40) ;  /* 0x000000f000017945 */ /* 0x000fe20003800000 */
[----:B------:R-:W-:Y:S01]  /*5850*/  ISETP.LT.OR P5, PT, R35, 0x1, !P1 ;  /* 0x000000012300780c */ /* 0x000fe20004fa1670 */
[----:B------:R-:W-:Y:S02]  /*5860*/  UIMAD UR6, UR23, UR9, UR6 ;  /* 0x00000009170672a4 */ /* 0x000fe4000f8e0206 */
[----:B------:R-:W-:Y:S01]  /*5870*/  IMAD.WIDE.U32 R32, R29, UR23, R32 ;  /* 0x000000171d207c25 */ /* 0x000fe2000f8e0020 */
[----:B------:R-:W-:-:S03]  /*5880*/  ULDC.64 UR8, c[0x0][0x5a8] ;  /* 0x00016a0000087ab9 */ /* 0x000fc60000000a00 */
[----:B------:R-:W-:Y:S01]  /*5890*/  VIADD R33, R33, UR6 ;  /* 0x0000000621217c36 */ /* 0x000fe20008000000 */
[----:B------:R-:W-:Y:S02]  /*58a0*/  ULDC.64 UR6, c[0x0][0x5b0] ;  /* 0x00016c0000067ab9 */ /* 0x000fe40000000a00 */
[----:B------:R-:W-:Y:S02]  /*58b0*/  IMAD R36, R31, UR6, RZ ;  /* 0x000000061f247c24 */ /* 0x000fe4000f8e02ff */
[----:B------:R-:W-:-:S04]  /*58c0*/  IMAD.WIDE.U32 R28, R39, UR6, R32 ;  /* 0x00000006271c7c25 */ /* 0x000fc8000f8e0020 */
[--C-:B------:R-:W-:Y:S01]  /*58d0*/  IMAD R37, R39, UR7, R36.reuse ;  /* 0x0000000727257c24 */ /* 0x100fe2000f8e0224 */
[----:B------:R-:W-:Y:S02]  /*58e0*/  IADD3 R28, P2, R28, UR8, RZ ;  /* 0x000000081c1c7c10 */ /* 0x000fe4000ff5e0ff */
[----:B------:R-:W-:Y:S02]  /*58f0*/  PRMT R36, RZ, 0x7610, R36 ;  /* 0x00007610ff247816 */ /* 0x000fe40000000024 */
[----:B------:R-:W-:Y:S01]  /*5900*/  IADD3.X R29, R29, UR9, R37, P2, !PT ;  /* 0x000000091d1d7c10 */ /* 0x000fe200097fe425 */
[----:B------:R-:W-:Y:S08]  /*5910*/  @P5 BRA `(.L_x_41) ;  /* 0x0000000000045947 */ /* 0x000ff00003800000 */
[----:B------:R0:W5:Y:S02]  /*5920*/  LDG.E.U8 R36, desc[UR18][R28.64] ;  /* 0x000000121c247981 */ /* 0x000164000c1e1100 */
.L_x_41:
[----:B------:R-:W-:Y:S05]  /*5930*/  BSYNC B1 ;  /* 0x0000000000017941 */ /* 0x000fea0003800000 */
.L_x_40:
[----:B-----5:R-:W-:Y:S01]  /*5940*/  LOP3.LUT R36, R36, 0xff, RZ, 0xc0, !PT ;  /* 0x000000ff24247812 */ /* 0x020fe200078ec0ff */
[----:B------:R-:W-:Y:S01]  /*5950*/  BSSY B1, `(.L_x_42) ;  /* 0x000000b000017945 */ /* 0x000fe20003800000 */
[----:B------:R-:W-:Y:S02]  /*5960*/  ISETP.LT.OR P4, PT, R35, 0x2, !P1 ;  /* 0x000000022300780c */ /* 0x000fe40004f81670 */
[----:B------:R-:W-:-:S05]  /*5970*/  F2FP.F16.E4M3.UNPACK_B R36, R36 ;  /* 0x00000024ff24723e */ /* 0x000fca00020006ff */
[----:B------:R-:W-:-:S05]  /*5980*/  HADD2.F32 R36, -RZ, R36.H0_H0 ;  /* 0x20000024ff247230 */ /* 0x000fca0000004100 */
[----:B------:R-:W-:Y:S01]  /*5990*/  FMUL R37, R36, UR21 ;  /* 0x0000001524257c20 */ /* 0x000fe20008400000 */
[----:B------:R-:W-:-:S03]  /*59a0*/  PRMT R36, RZ, 0x7610, R36 ;  /* 0x00007610ff247816 */ /* 0x000fc60000000024 */
[----:B------:R-:W-:-:S05]  /*59b0*/  FFMA R37, R226, UR20, R37 ;  /* 0x00000014e2257c23 */ /* 0x000fca0008000025 */
[----:B------:R-:W-:-:S05]  /*59c0*/  F2FP.SATFINITE.E4M3.F32.PACK_AB_MERGE_C R37, RZ, R37, RZ ;  /* 0x00000025ff25723e */ /* 0x000fca00048070ff */
[----:B------:R1:W-:Y:S01]  /*59d0*/  @!P5 STG.E.U8 desc[UR18][R24.64], R37 ;  /* 0x000000251800d986 */ /* 0x0003e2000c101112 */
[----:B------:R-:W-:Y:S05]  /*59e0*/  @P4 BRA `(.L_x_43) ;  /* 0x0000000000044947 */ /* 0x000fea0003800000 */
[----:B------:R2:W5:Y:S02]  /*59f0*/  LDG.E.U8 R36, desc[UR18][R28.64+0x1] ;  /* 0x000001121c247981 */ /* 0x000564000c1e1100 */
.L_x_43:
[----:B------:R-:W-:Y:S05]  /*5a00*/  BSYNC B1 ;  /* 0x0000000000017941 */ /* 0x000fea0003800000 */
.L_x_42:
[----:B-----5:R-:W-:Y:S01]  /*5a10*/  LOP3.LUT R36, R36, 0xff, RZ, 0xc0, !PT ;  /* 0x000000ff24247812 */ /* 0x020fe200078ec0ff */
[----:B------:R-:W-:Y:S01]  /*5a20*/  BSSY B1, `(.L_x_44) ;  /* 0x0000013000017945 */ /* 0x000fe20003800000 */
[----:B-1----:R-:W-:Y:S02]  /*5a30*/  IADD3 R37, P2, R39, 0x8, RZ ;  /* 0x0000000827257810 */ /* 0x002fe40007f5e0ff */
[----:B------:R-:W-:-:S03]  /*5a40*/  F2FP.F16.E4M3.UNPACK_B R36, R36 ;  /* 0x00000024ff24723e */ /* 0x000fc600020006ff */
[----:B------:R-:W-:Y:S01]  /*5a50*/  IMAD.X R30, RZ, RZ, R31, P2 ;  /* 0x000000ffff1e7224 */ /* 0x000fe200010e061f */
[----:B------:R-:W-:Y:S01]  /*5a60*/  ISETP.GE.AND P2, PT, R38, 0x9, PT ;  /* 0x000000092600780c */ /* 0x000fe20003f46270 */
[----:B------:R-:W-:Y:S02]  /*5a70*/  HADD2.F32 R36, -RZ, R36.H0_H0 ;  /* 0x20000024ff247230 */ /* 0x000fe40000004100 */
[----:B------:R-:W-:Y:S01]  /*5a80*/  IMAD R30, R30, UR6, RZ ;  /* 0x000000061e1e7c24 */ /* 0x000fe2000f8e02ff */
[----:B------:R-:W-:Y:S01]  /*5a90*/  ISETP.LT.OR P5, PT, R35, 0x1, !P2 ;  /* 0x000000012300780c */ /* 0x000fe200057a1670 */
[----:B------:R-:W-:-:S04]  /*5aa0*/  IMAD.WIDE.U32 R32, R37, UR6, R32 ;  /* 0x0000000625207c25 */ /* 0x000fc8000f8e0020 */
[----:B------:R-:W-:Y:S01]  /*5ab0*/  FMUL R36, R36, UR21 ;  /* 0x0000001524247c20 */ /* 0x000fe20008400000 */
[----:B------:R-:W-:-:S03]  /*5ac0*/  IMAD R37, R37, UR7, R30 ;  /* 0x0000000725257c24 */ /* 0x000fc6000f8e021e */
[----:B------:R-:W-:Y:S01]  /*5ad0*/  FFMA R36, R225, UR20, R36 ;  /* 0x00000014e1247c23 */ /* 0x000fe20008000024 */
[----:B------:R-:W-:Y:S02]  /*5ae0*/  IADD3 R30, P6, R32, UR8, RZ ;  /* 0x00000008201e7c10 */ /* 0x000fe4000ffde0ff */
[----:B------:R-:W-:Y:S02]  /*5af0*/  PRMT R32, RZ, 0x7610, R32 ;  /* 0x00007610ff207816 */ /* 0x000fe40000000020 */
[----:B------:R-:W-:Y:S02]  /*5b00*/  F2FP.SATFINITE.E4M3.F32.PACK_AB_MERGE_C R39, RZ, R36, RZ ;  /* 0x00000024ff27723e */ /* 0x000fe400048070ff */
[----:B------:R-:W-:-:S03]  /*5b10*/  IADD3.X R31, R33, UR9, R37, P6, !PT ;  /* 0x00000009211f7c10 */ /* 0x000fc6000b7fe425 */
[----:B------:R1:W-:Y:S01]  /*5b20*/  @!P4 STG.E.U8 desc[UR18][R24.64+0x1], R39 ;  /* 0x000001271800c986 */ /* 0x0003e2000c101112 */
[----:B------:R-:W-:Y:S05]  /*5b30*/  @P5 BRA `(.L_x_45) ;  /* 0x0000000000045947 */ /* 0x000fea0003800000 */
[----:B------:R3:W5:Y:S02]  /*5b40*/  LDG.E.U8 R32, desc[UR18][R30.64] ;  /* 0x000000121e207981 */ /* 0x000764000c1e1100 */
.L_x_45:
[----:B------:R-:W-:Y:S05]  /*5b50*/  BSYNC B1 ;  /* 0x0000000000017941 */ /* 0x000fea0003800000 */
.L_x_44:
        /* <DEDUP_REMOVED lines=12> */
.L_x_47:
[----:B------:R-:W-:Y:S05]  /*5c20*/  BSYNC B1 ;  /* 0x0000000000017941 */ /* 0x000fea0003800000 */
.L_x_46:
[----:B-----5:R-:W-:Y:S01]  /*5c30*/  LOP3.LUT R32, R32, 0xff, RZ, 0xc0, !PT ;  /* 0x000000ff20207812 */ /* 0x020fe200078ec0ff */
[----:B------:R-:W-:Y:S01]  /*5c40*/  BSSY B1, `(.L_x_48) ;  /* 0x000000b000017945 */ /* 0x000fe20003800000 */
[----:B------:R-:W-:Y:S02]  /*5c50*/  ISETP.LT.OR P5, PT, R35, 0x9, !P1 ;  /* 0x000000092300780c */ /* 0x000fe40004fa1670 */
[----:B------:R-:W-:-:S05]  /*5c60*/  F2FP.F16.E4M3.UNPACK_B R32, R32 ;  /* 0x00000020ff20723e */ /* 0x000fca00020006ff */
[----:B------:R-:W-:-:S05]  /*5c70*/  HADD2.F32 R32, -RZ, R32.H0_H0 ;  /* 0x20000020ff207230 */ /* 0x000fca0000004100 */
[----:B------:R-:W-:-:S04]  /*5c80*/  FMUL R32, R32, UR21 ;  /* 0x0000001520207c20 */ /* 0x000fc80008400000 */
[----:B------:R-:W-:-:S05]  /*5c90*/  FFMA R32, R223, UR20, R32 ;  /* 0x00000014df207c23 */ /* 0x000fca0008000020 */
[----:B----4-:R-:W-:Y:S02]  /*5ca0*/  F2FP.SATFINITE.E4M3.F32.PACK_AB_MERGE_C R33, RZ, R32, RZ ;  /* 0x00000020ff21723e */ /* 0x010fe400048070ff */
[----:B------:R-:W-:-:S03]  /*5cb0*/  PRMT R32, RZ, 0x7610, R32 ;  /* 0x00007610ff207816 */ /* 0x000fc60000000020 */
[----:B------:R4:W-:Y:S01]  /*5cc0*/  @!P4 STG.E.U8 desc[UR18][R26.64+0x1], R33 ;  /* 0x000001211a00c986 */ /* 0x0009e2000c101112 */
[----:B------:R-:W-:Y:S05]  /*5cd0*/  @P5 BRA `(.L_x_49) ;  /* 0x0000000000045947 */ /* 0x000fea0003800000 */
[----:B------:R0:W5:Y:S02]  /*5ce0*/  LDG.E.U8 R32, desc[UR18][R28.64+0x8] ;  /* 0x000008121c207981 */ /* 0x000164000c1e1100 */
.L_x_49:
[----:B------:R-:W-:Y:S05]  /*5cf0*/  BSYNC B1 ;  /* 0x0000000000017941 */ /* 0x000fea0003800000 */
.L_x_48:
[----:B-----5:R-:W-:Y:S01]  /*5d00*/  LOP3.LUT R32, R32, 0xff, RZ, 0xc0, !PT ;  /* 0x000000ff20207812 */ /* 0x020fe200078ec0ff */
[----:B------:R-:W-:Y:S01]  /*5d10*/  BSSY B1, `(.L_x_50) ;  /* 0x000000b000017945 */ /* 0x000fe20003800000 */
[----:B------:R-:W-:Y:S02]  /*5d20*/  ISETP.LT.OR P4, PT, R35, 0xa, !P1 ;  /* 0x0000000a2300780c */ /* 0x000fe40004f81670 */
[----:B------:R-:W-:-:S05]  /*5d30*/  F2FP.F16.E4M3.UNPACK_B R32, R32 ;  /* 0x00000020ff20723e */ /* 0x000fca00020006ff */
[----:B------:R-:W-:-:S05]  /*5d40*/  HADD2.F32 R32, -RZ, R32.H0_H0 ;  /* 0x20000020ff207230 */ /* 0x000fca0000004100 */
[----:B----4-:R-:W-:Y:S01]  /*5d50*/  FMUL R33, R32, UR21 ;  /* 0x0000001520217c20 */ /* 0x010fe20008400000 */
[----:B------:R-:W-:-:S03]  /*5d60*/  PRMT R32, RZ, 0x7610, R32 ;  /* 0x00007610ff207816 */ /* 0x000fc60000000020 */
[----:B------:R-:W-:-:S05]  /*5d70*/  FFMA R33, R222, UR20, R33 ;  /* 0x00000014de217c23 */ /* 0x000fca0008000021 */
[----:B------:R-:W-:-:S05]  /*5d80*/  F2FP.SATFINITE.E4M3.F32.PACK_AB_MERGE_C R33, RZ, R33, RZ ;  /* 0x00000021ff21723e */ /* 0x000fca00048070ff */
[----:B------:R4:W-:Y:S01]  /*5d90*/  @!P5 STG.E.U8 desc[UR18][R24.64+0x8], R33 ;  /* 0x000008211800d986 */ /* 0x0009e2000c101112 */
[----:B------:R-:W-:Y:S05]  /*5da0*/  @P4 BRA `(.L_x_51) ;  /* 0x0000000000044947 */ /* 0x000fea0003800000 */
[----:B------:R0:W5:Y:S02]  /*5db0*/  LDG.E.U8 R32, desc[UR18][R28.64+0x9] ;  /* 0x000009121c207981 */ /* 0x000164000c1e1100 */
.L_x_51:
[----:B------:R-:W-:Y:S05]  /*5dc0*/  BSYNC B1 ;  /* 0x0000000000017941 */ /* 0x000fea0003800000 */
.L_x_50:
        /* <DEDUP_REMOVED lines=12> */
.L_x_53:
[----:B------:R-:W-:Y:S05]  /*5e90*/  BSYNC B1 ;  /* 0x0000000000017941 */ /* 0x000fea0003800000 */
.L_x_52:
        /* <DEDUP_REMOVED lines=12> */
.L_x_55:
[----:B------:R-:W-:Y:S05]  /*5f60*/  BSYNC B1 ;  /* 0x0000000000017941 */ /* 0x000fea0003800000 */
.L_x_54:
        /* <DEDUP_REMOVED lines=12> */
.L_x_57:
[----:B------:R-:W-:Y:S05]  /*6030*/  BSYNC B1 ;  /* 0x0000000000017941 */ /* 0x000fea0003800000 */
.L_x_56:
        /* <DEDUP_REMOVED lines=12> */
.L_x_59:
[----:B------:R-:W-:Y:S05]  /*6100*/  BSYNC B1 ;  /* 0x0000000000017941 */ /* 0x000fea0003800000 */
.L_x_58:
        /* <DEDUP_REMOVED lines=12> */
.L_x_61:
[----:B------:R-:W-:Y:S05]  /*61d0*/  BSYNC B1 ;  /* 0x0000000000017941 */ /* 0x000fea0003800000 */
.L_x_60:
        /* <DEDUP_REMOVED lines=12> */
.L_x_63:
[----:B------:R-:W-:Y:S05]  /*62a0*/  BSYNC B1 ;  /* 0x0000000000017941 */ /* 0x000fea0003800000 */
.L_x_62:
        /* <DEDUP_REMOVED lines=12> */
.L_x_65:
[----:B------:R-:W-:Y:S05]  /*6370*/  BSYNC B1 ;  /* 0x0000000000017941 */ /* 0x000fea0003800000 */
.L_x_64:
        /* <DEDUP_REMOVED lines=12> */
.L_x_67:
[----:B------:R-:W-:Y:S05]  /*6440*/  BSYNC B1 ;  /* 0x0000000000017941 */ /* 0x000fea0003800000 */
.L_x_66:
        /* <DEDUP_REMOVED lines=12> */
.L_x_69:
[----:B------:R-:W-:Y:S05]  /*6510*/  BSYNC B1 ;  /* 0x0000000000017941 */ /* 0x000fea0003800000 */
.L_x_68:
        /* <DEDUP_REMOVED lines=12> */
.L_x_71:
[----:B------:R-:W-:Y:S05]  /*65e0*/  BSYNC B1 ;  /* 0x0000000000017941 */ /* 0x000fea0003800000 */
.L_x_70:
        /* <DEDUP_REMOVED lines=12> */
.L_x_73:
[----:B------:R-:W-:Y:S05]  /*66b0*/  BSYNC B1 ;  /* 0x0000000000017941 */ /* 0x000fea0003800000 */
.L_x_72:
        /* <DEDUP_REMOVED lines=12> */
.L_x_75:
[----:B------:R-:W-:Y:S05]  /*6780*/  BSYNC B1 ;  /* 0x0000000000017941 */ /* 0x000fea0003800000 */
.L_x_74:
        /* <DEDUP_REMOVED lines=12> */
.L_x_77:
[----:B------:R-:W-:Y:S05]  /*6850*/  BSYNC B1 ;  /* 0x0000000000017941 */ /* 0x000fea0003800000 */
.L_x_76:
        /* <DEDUP_REMOVED lines=12> */
.L_x_79:
[----:B------:R-:W-:Y:S05]  /*6920*/  BSYNC B1 ;  /* 0x0000000000017941 */ /* 0x000fea0003800000 */
.L_x_78:
        /* <DEDUP_REMOVED lines=12> */
.L_x_81:
[----:B------:R-:W-:Y:S05]  /*69f0*/  BSYNC B1 ;  /* 0x0000000000017941 */ /* 0x000fea0003800000 */
.L_x_80:
        /* <DEDUP_REMOVED lines=12> */
.L_x_83:
[----:B------:R-:W-:Y:S05]  /*6ac0*/  BSYNC B1 ;  /* 0x0000000000017941 */ /* 0x000fea0003800000 */
.L_x_82:
        /* <DEDUP_REMOVED lines=12> */
.L_x_85:
[----:B------:R-:W-:Y:S05]  /*6b90*/  BSYNC B1 ;  /* 0x0000000000017941 */ /* 0x000fea0003800000 */
.L_x_84:
        /* <DEDUP_REMOVED lines=12> */
.L_x_87:
[----:B------:R-:W-:Y:S05]  /*6c60*/  BSYNC B1 ;  /* 0x0000000000017941 */ /* 0x000fea0003800000 */
.L_x_86:
        /* <DEDUP_REMOVED lines=12> */
.L_x_89:
[----:B------:R-:W-:Y:S05]  /*6d30*/  BSYNC B1 ;  /* 0x0000000000017941 */ /* 0x000fea0003800000 */
.L_x_88:
        /* <DEDUP_REMOVED lines=12> */
.L_x_91:
[----:B------:R-:W-:Y:S05]  /*6e00*/  BSYNC B1 ;  /* 0x0000000000017941 */ /* 0x000fea0003800000 */
.L_x_90:
        /* <DEDUP_REMOVED lines=12> */
.L_x_93:
[----:B------:R-:W-:Y:S05]  /*6ed0*/  BSYNC B1 ;  /* 0x0000000000017941 */ /* 0x000fea0003800000 */
.L_x_92:
        /* <DEDUP_REMOVED lines=12> */
.L_x_95:
[----:B------:R-:W-:Y:S05]  /*6fa0*/  BSYNC B1 ;  /* 0x0000000000017941 */ /* 0x000fea0003800000 */
.L_x_94:
        /* <DEDUP_REMOVED lines=12> */
.L_x_97:
[----:B------:R-:W-:Y:S05]  /*7070*/  BSYNC B1 ;  /* 0x0000000000017941 */ /* 0x000fea0003800000 */
.L_x_96:
        /* <DEDUP_REMOVED lines=12> */
.L_x_99:
[----:B------:R-:W-:Y:S05]  /*7140*/  BSYNC B1 ;  /* 0x0000000000017941 */ /* 0x000fea0003800000 */
.L_x_98:
        /* <DEDUP_REMOVED lines=12> */
.L_x_101:
[----:B------:R-:W-:Y:S05]  /*7210*/  BSYNC B1 ;  /* 0x0000000000017941 */ /* 0x000fea0003800000 */
.L_x_100:
        /* <DEDUP_REMOVED lines=12> */
.L_x_103:
[----:B------:R-:W-:Y:S05]  /*72e0*/  BSYNC B1 ;  /* 0x0000000000017941 */ /* 0x000fea0003800000 */
.L_x_102:
        /* <DEDUP_REMOVED lines=12> */
.L_x_105:
[----:B------:R-:W-:Y:S05]  /*73b0*/  BSYNC B1 ;  /* 0x0000000000017941 */ /* 0x000fea0003800000 */
.L_x_104:
        /* <DEDUP_REMOVED lines=12> */
.L_x_107:
[----:B------:R-:W-:Y:S05]  /*7480*/  BSYNC B1 ;  /* 0x0000000000017941 */ /* 0x000fea0003800000 */
.L_x_106:
        /* <DEDUP_REMOVED lines=12> */
.L_x_109:
[----:B------:R-:W-:Y:S05]  /*7550*/  BSYNC B1 ;  /* 0x0000000000017941 */ /* 0x000fea0003800000 */
.L_x_108:
        /* <DEDUP_REMOVED lines=12> */
.L_x_111:
[----:B------:R-:W-:Y:S05]  /*7620*/  BSYNC B1 ;  /* 0x0000000000017941 */ /* 0x000fea0003800000 */
.L_x_110:
        /* <DEDUP_REMOVED lines=12> */
.L_x_113:
[----:B------:R-:W-:Y:S05]  /*76f0*/  BSYNC B1 ;  /* 0x0000000000017941 */ /* 0x000fea0003800000 */
.L_x_112:
        /* <DEDUP_REMOVED lines=12> */
.L_x_115:
[----:B------:R-:W-:Y:S05]  /*77c0*/  BSYNC B1 ;  /* 0x0000000000017941 */ /* 0x000fea0003800000 */
.L_x_114:
        /* <DEDUP_REMOVED lines=12> */
.L_x_117:
[----:B------:R-:W-:Y:S05]  /*7890*/  BSYNC B1 ;  /* 0x0000000000017941 */ /* 0x000fea0003800000 */
.L_x_116:
        /* <DEDUP_REMOVED lines=12> */
.L_x_119:
[----:B------:R-:W-:Y:S05]  /*7960*/  BSYNC B1 ;  /* 0x0000000000017941 */ /* 0x000fea0003800000 */
.L_x_118:
        /* <DEDUP_REMOVED lines=12> */
.L_x_121:
[----:B------:R-:W-:Y:S05]  /*7a30*/  BSYNC B1 ;  /* 0x0000000000017941 */ /* 0x000fea0003800000 */
.L_x_120:
        /* <DEDUP_REMOVED lines=12> */
.L_x_123:
[----:B------:R-:W-:Y:S05]  /*7b00*/  BSYNC B1 ;  /* 0x0000000000017941 */ /* 0x000fea0003800000 */
.L_x_122:
        /* <DEDUP_REMOVED lines=12> */
.L_x_125:
[----:B------:R-:W-:Y:S05]  /*7bd0*/  BSYNC B1 ;  /* 0x0000000000017941 */ /* 0x000fea0003800000 */
.L_x_124:
        /* <DEDUP_REMOVED lines=12> */
.L_x_127:
[----:B------:R-:W-:Y:S05]  /*7ca0*/  BSYNC B1 ;  /* 0x0000000000017941 */ /* 0x000fea0003800000 */
.L_x_126:
        /* <DEDUP_REMOVED lines=12> */
.L_x_129:
[----:B------:R-:W-:Y:S05]  /*7d70*/  BSYNC B1 ;  /* 0x0000000000017941 */ /* 0x000fea0003800000 */
.L_x_128:
        /* <DEDUP_REMOVED lines=12> */
.L_x_131:
[----:B------:R-:W-:Y:S05]  /*7e40*/  BSYNC B1 ;  /* 0x0000000000017941 */ /* 0x000fea0003800000 */
.L_x_130:
        /* <DEDUP_REMOVED lines=12> */
.L_x_133:
[----:B------:R-:W-:Y:S05]  /*7f10*/  BSYNC B1 ;  /* 0x0000000000017941 */ /* 0x000fea0003800000 */
.L_x_132:
        /* <DEDUP_REMOVED lines=12> */
.L_x_135:
[----:B------:R-:W-:Y:S05]  /*7fe0*/  BSYNC B1 ;  /* 0x0000000000017941 */ /* 0x000fea0003800000 */
.L_x_134:
        /* <DEDUP_REMOVED lines=12> */
.L_x_137:
[----:B------:R-:W-:Y:S05]  /*80b0*/  BSYNC B1 ;  /* 0x0000000000017941 */ /* 0x000fea0003800000 */
.L_x_136:
        /* <DEDUP_REMOVED lines=12> */
.L_x_139:
[----:B------:R-:W-:Y:S05]  /*8180*/  BSYNC B1 ;  /* 0x0000000000017941 */ /* 0x000fea0003800000 */
.L_x_138:
        /* <DEDUP_REMOVED lines=12> */
.L_x_141:
[----:B------:R-:W-:Y:S05]  /*8250*/  BSYNC B1 ;  /* 0x0000000000017941 */ /* 0x000fea0003800000 */
.L_x_140:
        /* <DEDUP_REMOVED lines=12> */
.L_x_143:
[----:B------:R-:W-:Y:S05]  /*8320*/  BSYNC B1 ;  /* 0x0000000000017941 */ /* 0x000fea0003800000 */
.L_x_142:
        /* <DEDUP_REMOVED lines=12> */
.L_x_145:
[----:B------:R-:W-:Y:S05]  /*83f0*/  BSYNC B1 ;  /* 0x0000000000017941 */ /* 0x000fea0003800000 */
.L_x_144:
        /* <DEDUP_REMOVED lines=12> */
.L_x_147:
[----:B------:R-:W-:Y:S05]  /*84c0*/  BSYNC B1 ;  /* 0x0000000000017941 */ /* 0x000fea0003800000 */
.L_x_146:
        /* <DEDUP_REMOVED lines=12> */
.L_x_149:
[----:B------:R-:W-:Y:S05]  /*8590*/  BSYNC B1 ;  /* 0x0000000000017941 */ /* 0x000fea0003800000 */
.L_x_148:
        /* <DEDUP_REMOVED lines=12> */
.L_x_151:
[----:B------:R-:W-:Y:S05]  /*8660*/  BSYNC B1 ;  /* 0x0000000000017941 */ /* 0x000fea0003800000 */
.L_x_150:
        /* <DEDUP_REMOVED lines=12> */
.L_x_153:
[----:B------:R-:W-:Y:S05]  /*8730*/  BSYNC B1 ;  /* 0x0000000000017941 */ /* 0x000fea0003800000 */
.L_x_152:
        /* <DEDUP_REMOVED lines=12> */
.L_x_155:
[----:B------:R-:W-:Y:S05]  /*8800*/  BSYNC B1 ;  /* 0x0000000000017941 */ /* 0x000fea0003800000 */
.L_x_154:
        /* <DEDUP_REMOVED lines=12> */
.L_x_157:
[----:B------:R-:W-:Y:S05]  /*88d0*/  BSYNC B1 ;  /* 0x0000000000017941 */ /* 0x000fea0003800000 */
.L_x_156:
        /* <DEDUP_REMOVED lines=12> */
.L_x_159:
[----:B------:R-:W-:Y:S05]  /*89a0*/  BSYNC B1 ;  /* 0x0000000000017941 */ /* 0x000fea0003800000 */
.L_x_158:
        /* <DEDUP_REMOVED lines=12> */
.L_x_161:
[----:B------:R-:W-:Y:S05]  /*8a70*/  BSYNC B1 ;  /* 0x0000000000017941 */ /* 0x000fea0003800000 */
.L_x_160:
        /* <DEDUP_REMOVED lines=12> */
.L_x_163:
[----:B------:R-:W-:Y:S05]  /*8b40*/  BSYNC B1 ;  /* 0x0000000000017941 */ /* 0x000fea0003800000 */
.L_x_162:
        /* <DEDUP_REMOVED lines=12> */
.L_x_165:
[----:B------:R-:W-:Y:S05]  /*8c10*/  BSYNC B1 ;  /* 0x0000000000017941 */ /* 0x000fea0003800000 */
.L_x_164:
        /* <DEDUP_REMOVED lines=12> */
.L_x_167:
[----:B------:R-:W-:Y:S05]  /*8ce0*/  BSYNC B1 ;  /* 0x0000000000017941 */ /* 0x000fea0003800000 */
.L_x_166:
        /* <DEDUP_REMOVED lines=12> */
.L_x_169:
[----:B------:R-:W-:Y:S05]  /*8db0*/  BSYNC B1 ;  /* 0x0000000000017941 */ /* 0x000fea0003800000 */
.L_x_168:
        /* <DEDUP_REMOVED lines=12> */
.L_x_171:
[----:B------:R-:W-:Y:S05]  /*8e80*/  BSYNC B1 ;  /* 0x0000000000017941 */ /* 0x000fea0003800000 */
.L_x_170:
        /* <DEDUP_REMOVED lines=12> */
.L_x_173:
[----:B------:R-:W-:Y:S05]  /*8f50*/  BSYNC B1 ;  /* 0x0000000000017941 */ /* 0x000fea0003800000 */
.L_x_172:
        /* <DEDUP_REMOVED lines=12> */
.L_x_175:
[----:B------:R-:W-:Y:S05]  /*9020*/  BSYNC B1 ;  /* 0x0000000000017941 */ /* 0x000fea0003800000 */
.L_x_174:
        /* <DEDUP_REMOVED lines=12> */
.L_x_177:
[----:B------:R-:W-:Y:S05]  /*90f0*/  BSYNC B1 ;  /* 0x0000000000017941 */ /* 0x000fea0003800000 */
.L_x_176:
        /* <DEDUP_REMOVED lines=12> */
.L_x_179:
[----:B------:R-:W-:Y:S05]  /*91c0*/  BSYNC B1 ;  /* 0x0000000000017941 */ /* 0x000fea0003800000 */
.L_x_178:
        /* <DEDUP_REMOVED lines=12> */
.L_x_181:
[----:B------:R-:W-:Y:S05]  /*9290*/  BSYNC B1 ;  /* 0x0000000000017941 */ /* 0x000fea0003800000 */
.L_x_180:
        /* <DEDUP_REMOVED lines=12> */
.L_x_183:
[----:B------:R-:W-:Y:S05]  /*9360*/  BSYNC B1 ;  /* 0x0000000000017941 */ /* 0x000fea0003800000 */
.L_x_182:
        /* <DEDUP_REMOVED lines=12> */
.L_x_185:
[----:B------:R-:W-:Y:S05]  /*9430*/  BSYNC B1 ;  /* 0x0000000000017941 */ /* 0x000fea0003800000 */
.L_x_184:
        /* <DEDUP_REMOVED lines=12> */
.L_x_187:
[----:B------:R-:W-:Y:S05]  /*9500*/  BSYNC B1 ;  /* 0x0000000000017941 */ /* 0x000fea0003800000 */
.L_x_186:
        /* <DEDUP_REMOVED lines=12> */
.L_x_189:
[----:B------:R-:W-:Y:S05]  /*95d0*/  BSYNC B1 ;  /* 0x0000000000017941 */ /* 0x000fea0003800000 */
.L_x_188:
        /* <DEDUP_REMOVED lines=12> */
.L_x_191:
[----:B------:R-:W-:Y:S05]  /*96a0*/  BSYNC B1 ;  /* 0x0000000000017941 */ /* 0x000fea0003800000 */
.L_x_190:
[----:B-----5:R-:W-:Y:S01]  /*96b0*/  LOP3.LUT R32, R32, 0xff, RZ, 0xc0, !PT ;  /* 0x000000ff20207812 */ /* 0x020fe200078ec0ff */
[----:B------:R-:W-:Y:S01]  /*96c0*/  BSSY B1, `(.L_x_192) ;  /* 0x000000b000017945 */ /* 0x000fe20003800000 */
[----:B------:R-:W-:Y:S02]  /*96d0*/  ISETP.LT.OR P5, PT, R35, 0x99, !P1 ;  /* 0x000000992300780c */ /* 0x000fe40004fa1670 */
[----:B------:R-:W-:-:S05]  /*96e0*/  F2FP.F16.E4M3.UNPACK_B R32, R32 ;  /* 0x00000020ff20723e */ /* 0x000fca00020006ff */
[----:B------:R-:W-:-:S05]  /*96f0*/  HADD2.F32 R32, -RZ, R32.H0_H0 ;  /* 0x20000020ff207230 */ /* 0x000fca0000004100 */
[----:B------:R-:W-:-:S04]  /*9700*/  FMUL R32, R32, UR21 ;  /* 0x0000001520207c20 */ /* 0x000fc80008400000 */
[----:B------:R-:W-:Y:S01]  /*9710*/  FFMA R32, R23, UR20, R32 ;  /* 0x0000001417207c23 */ /* 0x000fe20008000020 */
[----:B------:R-:W-:-:S04]  /*9720*/  PRMT R23, RZ, 0x7610, R23 ;  /* 0x00007610ff177816 */ /* 0x000fc80000000017 */
[----:B----4-:R-:W-:-:S05]  /*9730*/  F2FP.SATFINITE.E4M3.F32.PACK_AB_MERGE_C R33, RZ, R32, RZ ;  /* 0x00000020ff21723e */ /* 0x010fca00048070ff */
[----:B------:R4:W-:Y:S01]  /*9740*/  @!P4 STG.E.U8 desc[UR18][R26.64+0x91], R33 ;  /* 0x000091211a00c986 */ /* 0x0009e2000c101112 */
[----:B------:R-:W-:Y:S05]  /*9750*/  @P5 BRA `(.L_x_193) ;  /* 0x0000000000045947 */ /* 0x000fea0003800000 */
[----:B------:R0:W5:Y:S02]  /*9760*/  LDG.E.U8 R23, desc[UR18][R28.64+0x98] ;  /* 0x000098121c177981 */ /* 0x000164000c1e1100 */
.L_x_193:
[----:B------:R-:W-:Y:S05]  /*9770*/  BSYNC B1 ;  /* 0x0000000000017941 */ /* 0x000fea0003800000 */
.L_x_192:
        /* <DEDUP_REMOVED lines=8> */
[----:B------:R-:W-:-:S05]  /*9800*/  F2FP.SATFINITE.E4M3.F32.PACK_AB_MERGE_C R23, RZ, R23, RZ ;  /* 0x00000017ff17723e */ /* 0x000fca00048070ff */
[----:B------:R0:W-:Y:S01]  /*9810*/  @!P5 STG.E.U8 desc[UR18][R24.64+0x98], R23 ;  /* 0x000098171800d986 */ /* 0x0001e2000c101112 */
[----:B------:R-:W-:Y:S05]  /*9820*/  @P4 BRA `(.L_x_195) ;  /* 0x0000000000044947 */ /* 0x000fea0003800000 */
[----:B------:R0:W5:Y:S02]  /*9830*/  LDG.E.U8 R22, desc[UR18][R28.64+0x99] ;  /* 0x000099121c167981 */ /* 0x000164000c1e1100 */
.L_x_195:
[----:B------:R-:W-:Y:S05]  /*9840*/  BSYNC B1 ;  /* 0x0000000000017941 */ /* 0x000fea0003800000 */
.L_x_194:
        /* <DEDUP_REMOVED lines=8> */
[----:B0-----:R-:W-:-:S05]  /*98d0*/  F2FP.SATFINITE.E4M3.F32.PACK_AB_MERGE_C R23, RZ, R22, RZ ;  /* 0x00000016ff17723e */ /* 0x001fca00048070ff */
[----:B------:R0:W-:Y:S01]  /*98e0*/  @!P4 STG.E.U8 desc[UR18][R24.64+0x99], R23 ;  /* 0x000099171800c986 */ /* 0x0001e2000c101112 */
[----:B------:R-:W-:Y:S05]  /*98f0*/  @P5 BRA `(.L_x_197) ;  /* 0x0000000000045947 */ /* 0x000fea0003800000 */
[----:B------:R0:W5:Y:S02]  /*9900*/  LDG.E.U8 R21, desc[UR18][R30.64+0x98] ;  /* 0x000098121e157981 */ /* 0x000164000c1e1100 */
.L_x_197:
[----:B------:R-:W-:Y:S05]  /*9910*/  BSYNC B1 ;  /* 0x0000000000017941 */ /* 0x000fea0003800000 */
.L_x_196:
        /* <DEDUP_REMOVED lines=12> */
.L_x_199:
[----:B------:R-:W-:Y:S05]  /*99e0*/  BSYNC B1 ;  /* 0x0000000000017941 */ /* 0x000fea0003800000 */
.L_x_198:
        /* <DEDUP_REMOVED lines=12> */
.L_x_201:
[----:B------:R-:W-:Y:S05]  /*9ab0*/  BSYNC B1 ;  /* 0x0000000000017941 */ /* 0x000fea0003800000 */
.L_x_200:
        /* <DEDUP_REMOVED lines=12> */
.L_x_203:
[----:B------:R-:W-:Y:S05]  /*9b80*/  BSYNC B1 ;  /* 0x0000000000017941 */ /* 0x000fea0003800000 */
.L_x_202:
        /* <DEDUP_REMOVED lines=12> */
.L_x_205:
[----:B------:R-:W-:Y:S05]  /*9c50*/  BSYNC B1 ;  /* 0x0000000000017941 */ /* 0x000fea0003800000 */
.L_x_204:
        /* <DEDUP_REMOVED lines=12> */
.L_x_207:
[----:B------:R-:W-:Y:S05]  /*9d20*/  BSYNC B1 ;  /* 0x0000000000017941 */ /* 0x000fea0003800000 */
.L_x_206:
        /* <DEDUP_REMOVED lines=12> */
.L_x_209:
[----:B------:R-:W-:Y:S05]  /*9df0*/  BSYNC B1 ;  /* 0x0000000000017941 */ /* 0x000fea0003800000 */
.L_x_208:
        /* <DEDUP_REMOVED lines=12> */
.L_x_211:
[----:B------:R-:W-:Y:S05]  /*9ec0*/  BSYNC B1 ;  /* 0x0000000000017941 */ /* 0x000fea0003800000 */
.L_x_210:
        /* <DEDUP_REMOVED lines=12> */
.L_x_213:
[----:B------:R-:W-:Y:S05]  /*9f90*/  BSYNC B1 ;  /* 0x0000000000017941 */ /* 0x000fea0003800000 */
.L_x_212:
        /* <DEDUP_REMOVED lines=12> */
.L_x_215:
[----:B------:R-:W-:Y:S05]  /*a060*/  BSYNC B1 ;  /* 0x0000000000017941 */ /* 0x000fea0003800000 */
.L_x_214:
        /* <DEDUP_REMOVED lines=12> */
.L_x_217:
[----:B------:R-:W-:Y:S05]  /*a130*/  BSYNC B1 ;  /* 0x0000000000017941 */ /* 0x000fea0003800000 */
.L_x_216:
        /* <DEDUP_REMOVED lines=12> */
.L_x_219:
[----:B------:R-:W-:Y:S05]  /*a200*/  BSYNC B1 ;  /* 0x0000000000017941 */ /* 0x000fea0003800000 */
.L_x_218:
        /* <DEDUP_REMOVED lines=12> */
.L_x_221:
[----:B------:R-:W-:Y:S05]  /*a2d0*/  BSYNC B1 ;  /* 0x0000000000017941 */ /* 0x000fea0003800000 */
.L_x_220:
        /* <DEDUP_REMOVED lines=12> */
.L_x_223:
[----:B------:R-:W-:Y:S05]  /*a3a0*/  BSYNC B1 ;  /* 0x0000000000017941 */ /* 0x000fea0003800000 */
.L_x_222:
        /* <DEDUP_REMOVED lines=12> */
.L_x_225:
[----:B------:R-:W-:Y:S05]  /*a470*/  BSYNC B1 ;  /* 0x0000000000017941 */ /* 0x000fea0003800000 */
.L_x_224:
        /* <DEDUP_REMOVED lines=12> */
.L_x_227:
[----:B------:R-:W-:Y:S05]  /*a540*/  BSYNC B1 ;  /* 0x0000000000017941 */ /* 0x000fea0003800000 */
.L_x_226:
        /* <DEDUP_REMOVED lines=12> */
.L_x_229:
[----:B------:R-:W-:Y:S05]  /*a610*/  BSYNC B1 ;  /* 0x0000000000017941 */ /* 0x000fea0003800000 */
.L_x_228:
        /* <DEDUP_REMOVED lines=12> */
.L_x_231:
[----:B------:R-:W-:Y:S05]  /*a6e0*/  BSYNC B1 ;  /* 0x0000000000017941 */ /* 0x000fea0003800000 */
.L_x_230:
        /* <DEDUP_REMOVED lines=12> */
.L_x_233:
[----:B------:R-:W-:Y:S05]  /*a7b0*/  BSYNC B1 ;  /* 0x0000000000017941 */ /* 0x000fea0003800000 */
.L_x_232:
        /* <DEDUP_REMOVED lines=12> */
.L_x_235:
[----:B------:R-:W-:Y:S05]  /*a880*/  BSYNC B1 ;  /* 0x0000000000017941 */ /* 0x000fea0003800000 */
.L_x_234:
[----:B-----5:R-:W-:Y:S01]  /*a890*/  LOP3.LUT R2, R2, 0xff, RZ, 0xc0, !PT ;  /* 0x000000ff02027812 */ /* 0x020fe200078ec0ff */
[----:B------:R-:W-:Y:S01]  /*a8a0*/  BSSY B1, `(.L_x_236) ;  /* 0x000000b000017945 */ /* 0x000fe20003800000 */
[----:B------:R-:W-:Y:S02]  /*a8b0*/  ISETP.LT.OR P5, PT, R35, 0xc1, !P2 ;  /* 0x000000c12300780c */ /* 0x000fe400057a1670 */
[----:B------:R-:W-:-:S05]  /*a8c0*/  F2FP.F16.E4M3.UNPACK_B R2, R2 ;  /* 0x00000002ff02723e */ /* 0x000fca00020006ff */
[----:B------:R-:W-:-:S05]  /*a8d0*/  HADD2.F32 R2, -RZ, R2.H0_H0 ;  /* 0x20000002ff027230 */ /* 0x000fca0000004100 */
[----:B0-----:R-:W-:-:S04]  /*a8e0*/  FMUL R3, R2, UR21 ;  /* 0x0000001502037c20 */ /* 0x001fc80008400000 */
[----:B------:R-:W-:Y:S01]  /*a8f0*/  FFMA R3, R0, UR20, R3 ;  /* 0x0000001400037c23 */ /* 0x000fe20008000003 */
[----:B------:R-:W-:-:S04]  /*a900*/  PRMT R0, RZ, 0x7610, R0 ;  /* 0x00007610ff007816 */ /* 0x000fc80000000000 */
[----:B------:R-:W-:-:S05]  /*a910*/  F2FP.SATFINITE.E4M3.F32.PACK_AB_MERGE_C R3, RZ, R3, RZ ;  /* 0x00000003ff03723e */ /* 0x000fca00048070ff */
[----:B------:R0:W-:Y:S01]  /*a920*/  @!P4 STG.E.U8 desc[UR18][R24.64+0xc1], R3 ;  /* 0x0000c1031800c986 */ /* 0x0001e2000c101112 */
[----:B------:R-:W-:Y:S05]  /*a930*/  @P5 BRA `(.L_x_237) ;  /* 0x0000000000045947 */ /* 0x000fea0003800000 */
[----:B------:R0:W5:Y:S02]  /*a940*/  LDG.E.U8 R0, desc[UR18][R30.64+0xc0] ;  /* 0x0000c0121e007981 */ /* 0x000164000c1e1100 */
.L_x_237:
[----:B------:R-:W-:Y:S05]  /*a950*/  BSYNC B1 ;  /* 0x0000000000017941 */ /* 0x000fea0003800000 */
.L_x_236:
[----:B------:R-:W2:Y:S01]  /*a960*/  LDL.LU R2, [R1] ;  /* 0x0000000001027983 */ /* 0x000ea20000300800 */
[----:B-----5:R-:W-:Y:S01]  /*a970*/  LOP3.LUT R0, R0, 0xff, RZ, 0xc0, !PT ;  /* 0x000000ff00007812 */ /* 0x020fe200078ec0ff */
[----:B------:R-:W-:Y:S01]  /*a980*/  BSSY B1, `(.L_x_238) ;  /* 0x000000b000017945 */ /* 0x000fe20003800000 */
[----:B------:R-:W-:Y:S02]  /*a990*/  ISETP.LT.OR P4, PT, R35, 0xc2, !P2 ;  /* 0x000000c22300780c */ /* 0x000fe40005781670 */
[----:B------:R-:W-:-:S05]  /*a9a0*/  F2FP.F16.E4M3.UNPACK_B R0, R0 ;  /* 0x00000000ff00723e */ /* 0x000fca00020006ff */
[----:B------:R-:W-:-:S05]  /*a9b0*/  HADD2.F32 R0, -RZ, R0.H0_H0 ;  /* 0x20000000ff007230 */ /* 0x000fca0000004100 */
[----:B------:R-:W-:-:S04]  /*a9c0*/  FMUL R0, R0, UR21 ;  /* 0x0000001500007c20 */ /* 0x000fc80008400000 */
[----:B--2---:R-:W-:-:S05]  /*a9d0*/  FFMA R0, R2, UR20, R0 ;  /* 0x0000001402007c23 */ /* 0x004fca0008000000 */
[----:B0-----:R-:W-:Y:S02]  /*a9e0*/  F2FP.SATFINITE.E4M3.F32.PACK_AB_MERGE_C R3, RZ, R0, RZ ;  /* 0x00000000ff03723e */ /* 0x001fe400048070ff */
[----:B------:R-:W-:-:S03]  /*a9f0*/  PRMT R0, RZ, 0x7610, R0 ;  /* 0x00007610ff007816 */ /* 0x000fc60000000000 */
[----:B------:R0:W-:Y:S01]  /*aa00*/  @!P5 STG.E.U8 desc[UR18][R26.64+0xc0], R3 ;  /* 0x0000c0031a00d986 */ /* 0x0001e2000c101112 */
[----:B------:R-:W-:Y:S05]  /*aa10*/  @P4 BRA `(.L_x_239) ;  /* 0x0000000000044947 */ /* 0x000fea0003800000 */
[----:B------:R2:W5:Y:S02]  /*aa20*/  LDG.E.U8 R0, desc[UR18][R30.64+0xc1] ;  /* 0x0000c1121e007981 */ /* 0x000564000c1e1100 */
.L_x_239:
[----:B------:R-:W-:Y:S05]  /*aa30*/  BSYNC B1 ;  /* 0x0000000000017941 */ /* 0x000fea0003800000 */
.L_x_238:
[----:B------:R-:W3:Y:S01]  /*aa40*/  LDL.LU R2, [R1+0x4] ;  /* 0x0000040001027983 */ /* 0x000ee20000300800 */
[----:B-----5:R-:W-:Y:S01]  /*aa50*/  LOP3.LUT R0, R0, 0xff, RZ, 0xc0, !PT ;  /* 0x000000ff00007812 */ /* 0x020fe200078ec0ff */
[----:B------:R-:W-:Y:S01]  /*aa60*/  BSSY B1, `(.L_x_240) ;  /* 0x000000b000017945 */ /* 0x000fe20003800000 */
[----:B------:R-:W-:Y:S02]  /*aa70*/  ISETP.LT.OR P5, PT, R35, 0xc9, !P1 ;  /* 0x000000c92300780c */ /* 0x000fe40004fa1670 */
[----:B------:R-:W-:-:S05]  /*aa80*/  F2FP.F16.E4M3.UNPACK_B R0, R0 ;  /* 0x00000000ff00723e */ /* 0x000fca00020006ff */
[----:B------:R-:W-:-:S05]  /*aa90*/  HADD2.F32 R0, -RZ, R0.H0_H0 ;  /* 0x20000000ff007230 */ /* 0x000fca0000004100 */
[----:B------:R-:W-:-:S04]  /*aaa0*/  FMUL R0, R0, UR21 ;  /* 0x0000001500007c20 */ /* 0x000fc80008400000 */
[----:B---3--:R-:W-:-:S05]  /*aab0*/  FFMA R0, R2, UR20, R0 ;  /* 0x0000001402007c23 */ /* 0x008fca0008000000 */
[----:B0-----:R-:W-:Y:S02]  /*aac0*/  F2FP.SATFINITE.E4M3.F32.PACK_AB_MERGE_C R3, RZ, R0, RZ ;  /* 0x00000000ff03723e */ /* 0x001fe400048070ff */
[----:B------:R-:W-:-:S03]  /*aad0*/  PRMT R0, RZ, 0x7610, R0 ;  /* 0x00007610ff007816 */ /* 0x000fc60000000000 */
[----:B------:R0:W-:Y:S01]  /*aae0*/  @!P4 STG.E.U8 desc[UR18][R26.64+0xc1], R3 ;  /* 0x0000c1031a00c986 */ /* 0x0001e2000c101112 */
[----:B------:R-:W-:Y:S05]  /*aaf0*/  @P5 BRA `(.L_x_241) ;  /* 0x0000000000045947 */ /* 0x000fea0003800000 */
[----:B------:R3:W5:Y:S02]  /*ab00*/  LDG.E.U8 R0, desc[UR18][R28.64+0xc8] ;  /* 0x0000c8121c007981 */ /* 0x000764000c1e1100 */
.L_x_241:
[----:B------:R-:W-:Y:S05]  /*ab10*/  BSYNC B1 ;  /* 0x0000000000017941 */ /* 0x000fea0003800000 */
.L_x_240:
[----:B------:R-:W2:Y:S01]  /*ab20*/  LDL.LU R2, [R1+0x8] ;  /* 0x0000080001027983 */ /* 0x000ea20000300800 */
        /* <DEDUP_REMOVED lines=12> */
.L_x_243:
[----:B------:R-:W-:Y:S05]  /*abf0*/  BSYNC B1 ;  /* 0x0000000000017941 */ /* 0x000fea0003800000 */
.L_x_242:
        /* <DEDUP_REMOVED lines=13> */
.L_x_245:
[----:B------:R-:W-:Y:S05]  /*acd0*/  BSYNC B1 ;  /* 0x0000000000017941 */ /* 0x000fea0003800000 */
.L_x_244:
        /* <DEDUP_REMOVED lines=13> */
.L_x_247:
[----:B------:R-:W-:Y:S05]  /*adb0*/  BSYNC B1 ;  /* 0x0000000000017941 */ /* 0x000fea0003800000 */
.L_x_246:
        /* <DEDUP_REMOVED lines=13> */
.L_x_249:
[----:B------:R-:W-:Y:S05]  /*ae90*/  BSYNC B1 ;  /* 0x0000000000017941 */ /* 0x000fea0003800000 */
.L_x_248:
        /* <DEDUP_REMOVED lines=13> */
.L_x_251:
[----:B------:R-:W-:Y:S05]  /*af70*/  BSYNC B1 ;  /* 0x0000000000017941 */ /* 0x000fea0003800000 */
.L_x_250:
        /* <DEDUP_REMOVED lines=13> */
.L_x_253:
[----:B------:R-:W-:Y:S05]  /*b050*/  BSYNC B1 ;  /* 0x0000000000017941 */ /* 0x000fea0003800000 */
.L_x_252:
        /* <DEDUP_REMOVED lines=13> */
.L_x_255:
[----:B------:R-:W-:Y:S05]  /*b130*/  BSYNC B1 ;  /* 0x0000000000017941 */ /* 0x000fea0003800000 */
.L_x_254:
        /* <DEDUP_REMOVED lines=13> */
.L_x_257:
[----:B------:R-:W-:Y:S05]  /*b210*/  BSYNC B1 ;  /* 0x0000000000017941 */ /* 0x000fea0003800000 */
.L_x_256:
        /* <DEDUP_REMOVED lines=13> */
.L_x_259:
[----:B------:R-:W-:Y:S05]  /*b2f0*/  BSYNC B1 ;  /* 0x0000000000017941 */ /* 0x000fea0003800000 */
.L_x_258:
        /* <DEDUP_REMOVED lines=13> */
.L_x_261:
[----:B------:R-:W-:Y:S05]  /*b3d0*/  BSYNC B1 ;  /* 0x0000000000017941 */ /* 0x000fea0003800000 */
.L_x_260:
        /* <DEDUP_REMOVED lines=13> */
.L_x_263:
[----:B------:R-:W-:Y:S05]  /*b4b0*/  BSYNC B1 ;  /* 0x0000000000017941 */ /* 0x000fea0003800000 */
.L_x_262:
        /* <DEDUP_REMOVED lines=13> */
.L_x_265:
[----:B------:R-:W-:Y:S05]  /*b590*/  BSYNC B1 ;  /* 0x0000000000017941 */ /* 0x000fea0003800000 */
.L_x_264:
        /* <DEDUP_REMOVED lines=13> */
.L_x_267:
[----:B------:R-:W-:Y:S05]  /*b670*/  BSYNC B1 ;  /* 0x0000000000017941 */ /* 0x000fea0003800000 */
.L_x_266:
        /* <DEDUP_REMOVED lines=13> */
.L_x_269:
[----:B------:R-:W-:Y:S05]  /*b750*/  BSYNC B1 ;  /* 0x0000000000017941 */ /* 0x000fea0003800000 */
.L_x_268:
        /* <DEDUP_REMOVED lines=13> */
.L_x_271:
[----:B------:R-:W-:Y:S05]  /*b830*/  BSYNC B1 ;  /* 0x0000000000017941 */ /* 0x000fea0003800000 */
.L_x_270:
        /* <DEDUP_REMOVED lines=13> */
.L_x_273:
[----:B------:R-:W-:Y:S05]  /*b910*/  BSYNC B1 ;  /* 0x0000000000017941 */ /* 0x000fea0003800000 */
.L_x_272:
        /* <DEDUP_REMOVED lines=13> */
.L_x_275:
[----:B------:R-:W-:Y:S05]  /*b9f0*/  BSYNC B1 ;  /* 0x0000000000017941 */ /* 0x000fea0003800000 */
.L_x_274:
        /* <DEDUP_REMOVED lines=13> */
.L_x_277:
[----:B------:R-:W-:Y:S05]  /*bad0*/  BSYNC B1 ;  /* 0x0000000000017941 */ /* 0x000fea0003800000 */
.L_x_276:
        /* <DEDUP_REMOVED lines=13> */
.L_x_279:
[----:B------:R-:W-:Y:S05]  /*bbb0*/  BSYNC B1 ;  /* 0x0000000000017941 */ /* 0x000fea0003800000 */
.L_x_278:
        /* <DEDUP_REMOVED lines=13> */
.L_x_281:
[----:B------:R-:W-:Y:S05]  /*bc90*/  BSYNC B1 ;  /* 0x0000000000017941 */ /* 0x000fea0003800000 */
.L_x_280:
        /* <DEDUP_REMOVED lines=13> */
.L_x_283:
[----:B------:R-:W-:Y:S05]  /*bd70*/  BSYNC B1 ;  /* 0x0000000000017941 */ /* 0x000fea0003800000 */
.L_x_282:
        /* <DEDUP_REMOVED lines=13> */
.L_x_285:
[----:B------:R-:W-:Y:S05]  /*be50*/  BSYNC B1 ;  /* 0x0000000000017941 */ /* 0x000fea0003800000 */
.L_x_284:
        /* <DEDUP_REMOVED lines=13> */
.L_x_287:
[----:B------:R-:W-:Y:S05]  /*bf30*/  BSYNC B1 ;  /* 0x0000000000017941 */ /* 0x000fea0003800000 */
.L_x_286:
        /* <DEDUP_REMOVED lines=13> */
.L_x_289:
[----:B------:R-:W-:Y:S05]  /*c010*/  BSYNC B1 ;  /* 0x0000000000017941 */ /* 0x000fea0003800000 */
.L_x_288:
        /* <DEDUP_REMOVED lines=13> */
.L_x_291:
[----:B------:R-:W-:Y:S05]  /*c0f0*/  BSYNC B1 ;  /* 0x0000000000017941 */ /* 0x000fea0003800000 */
.L_x_290:
        /* <DEDUP_REMOVED lines=13> */
.L_x_293:
[----:B------:R-:W-:Y:S05]  /*c1d0*/  BSYNC B1 ;  /* 0x0000000000017941 */ /* 0x000fea0003800000 */
.L_x_292:
        /* <DEDUP_REMOVED lines=13> */
.L_x_295:
[----:B------:R-:W-:Y:S05]  /*c2b0*/  BSYNC B1 ;  /* 0x0000000000017941 */ /* 0x000fea0003800000 */
.L_x_294:
[----:B------:R-:W-:Y:S05]  /*c2c0*/  @P2 BRA `(.L_x_296) ;  /* 0x0000002000a42947 */ /* 0x000fea0003800000 */
[----:B------:R-:W2:Y:S01]  /*c2d0*/  LDL.LU R2, [R1+0x74] ;  /* 0x0000740001027983 */ /* 0x000ea20000300800 */
[----:B-----5:R-:W-:-:S04]  /*c2e0*/  LOP3.LUT R0, R0, 0xff, RZ, 0xc0, !PT ;  /* 0x000000ff00007812 */ /* 0x020fc800078ec0ff */
[----:B------:R-:W-:-:S05]  /*c2f0*/  F2FP.F16.E4M3.UNPACK_B R0, R0 ;  /* 0x00000000ff00723e */ /* 0x000fca00020006ff */
[----:B------:R-:W-:-:S05]  /*c300*/  HADD2.F32 R0, -RZ, R0.H0_H0 ;  /* 0x20000000ff007230 */ /* 0x000fca0000004100 */
[----:B------:R-:W-:-:S04]  /*c310*/  FMUL R0, R0, UR21 ;  /* 0x0000001500007c20 */ /* 0x000fc80008400000 */
[----:B--2---:R-:W-:-:S05]  /*c320*/  FFMA R0, R2, UR20, R0 ;  /* 0x0000001402007c23 */ /* 0x004fca0008000000 */
[----:B0-----:R-:W-:-:S05]  /*c330*/  F2FP.SATFINITE.E4M3.F32.PACK_AB_MERGE_C R3, RZ, R0, RZ ;  /* 0x00000000ff03723e */ /* 0x001fca00048070ff */
[----:B------:R0:W-:Y:S01]  /*c340*/  STG.E.U8 desc[UR18][R26.64+0xf9], R3 ;  /* 0x0000f9031a007986 */ /* 0x0001e2000c101112 */
[----:B------:R-:W-:Y:S05]  /*c350*/  BRA `(.L_x_296) ;  /* 0x0000002000807947 */ /* 0x000fea0003800000 */
.L_x_39:
[C---:B------:R-:W-:Y:S01]  /*c360*/  ISETP.GE.AND P2, PT, R38.reuse, 0x1, PT ;  /* 0x000000012600780c */ /* 0x040fe20003f46270 */
[----:B------:R-:W2:Y:S01]  /*c370*/  LDL.LU R227, [R1+0x14] ;  /* 0x0000140001e37983 */ /* 0x000ea20000300800 */
[----:B------:R-:W-:Y:S01]  /*c380*/  ISETP.GE.AND P1, PT, R38, 0x9, PT ;  /* 0x000000092600780c */ /* 0x000fe20003f26270 */
[----:B------:R-:W-:Y:S01]  /*c390*/  FMUL R226, R226, UR20 ;  /* 0x00000014e2e27c20 */ /* 0x000fe20008400000 */
[----:B------:R-:W-:Y:S01]  /*c3a0*/  ISETP.LT.OR P4, PT, R35, 0x1, !P2 ;  /* 0x000000012300780c */ /* 0x000fe20005781670 */
[----:B------:R-:W-:Y:S01]  /*c3b0*/  FMUL R225, R225, UR20 ;  /* 0x00000014e1e17c20 */ /* 0x000fe20008400000 */
[C---:B------:R-:W-:Y:S01]  /*c3c0*/  ISETP.LT.OR P5, PT, R35.reuse, 0x2, !P2 ;  /* 0x000000022300780c */ /* 0x040fe200057a1670 */
[----:B------:R-:W-:Y:S01]  /*c3d0*/  FMUL R224, R224, UR20 ;  /* 0x00000014e0e07c20 */ /* 0x000fe20008400000 */
[----:B------:R-:W-:Y:S02]  /*c3e0*/  ISETP.LT.OR P6, PT, R35, 0x1, !P1 ;  /* 0x000000012300780c */ /* 0x000fe40004fc1670 */
[----:B------:R-:W-:-:S02]  /*c3f0*/  F2FP.SATFINITE.E4M3.F32.PACK_AB_MERGE_C R29, RZ, R226, RZ ;  /* 0x000000e2ff1d723e */ /* 0x000fc400048070ff */
[----:B------:R-:W-:Y:S01]  /*c400*/  F2FP.SATFINITE.E4M3.F32.PACK_AB_MERGE_C R225, RZ, R225, RZ ;  /* 0x000000e1ffe1723e */ /* 0x000fe200048070ff */
[----:B------:R-:W-:Y:S01]  /*c410*/  FMUL R223, R223, UR20 ;  /* 0x00000014dfdf7c20 */ /* 0x000fe20008400000 */
[----:B------:R-:W-:Y:S01]  /*c420*/  F2FP.SATFINITE.E4M3.F32.PACK_AB_MERGE_C R31, RZ, R224, RZ ;  /* 0x000000e0ff1f723e */ /* 0x000fe200048070ff */
[----:B------:R-:W-:Y:S01]  /*c430*/  FMUL R222, R222, UR20 ;  /* 0x00000014dede7c20 */ /* 0x000fe20008400000 */
[----:B------:R-:W-:Y:S01]  /*c440*/  FMUL R221, R221, UR20 ;  /* 0x00000014dddd7c20 */ /* 0x000fe20008400000 */
[----:B------:R0:W-:Y:S01]  /*c450*/  @!P4 STG.E.U8 desc[UR18][R24.64], R29 ;  /* 0x0000001d1800c986 */ /* 0x0001e2000c101112 */
[----:B------:R-:W-:-:S03]  /*c460*/  ISETP.LT.OR P4, PT, R35, 0x2, !P1 ;  /* 0x000000022300780c */ /* 0x000fc60004f81670 */
[----:B------:R-:W-:Y:S01]  /*c470*/  @!P5 STG.E.U8 desc[UR18][R24.64+0x1], R225 ;  /* 0x000001e11800d986 */ /* 0x000fe2000c101112 */
[----:B------:R-:W-:-:S03]  /*c480*/  ISETP.LT.OR P5, PT, R35, 0x9, !P2 ;  /* 0x000000092300780c */ /* 0x000fc600057a1670 */
[----:B------:R1:W-:Y:S01]  /*c490*/  @!P6 STG.E.U8 desc[UR18][R26.64], R31 ;  /* 0x0000001f1a00e986 */ /* 0x0003e2000c101112 */
[----:B------:R-:W-:Y:S02]  /*c4a0*/  ISETP.LT.OR P6, PT, R35, 0xa, !P2 ;  /* 0x0000000a2300780c */ /* 0x000fe400057c1670 */
[----:B------:R-:W-:Y:S01]  /*c4b0*/  F2FP.SATFINITE.E4M3.F32.PACK_AB_MERGE_C R223, RZ, R223, RZ ;  /* 0x000000dfffdf723e */ /* 0x000fe200048070ff */
[----:B------:R-:W-:Y:S01]  /*c4c0*/  FMUL R219, R219, UR20 ;  /* 0x00000014dbdb7c20 */ /* 0x000fe20008400000 */
[----:B------:R-:W-:Y:S01]  /*c4d0*/  F2FP.SATFINITE.E4M3.F32.PACK_AB_MERGE_C R33, RZ, R222, RZ ;  /* 0x000000deff21723e */ /* 0x000fe200048070ff */
[----:B------:R-:W-:Y:S01]  /*c4e0*/  FMUL R220, R220, UR20 ;  /* 0x00000014dcdc7c20 */ /* 0x000fe20008400000 */
[----:B------:R-:W-:Y:S01]  /*c4f0*/  F2FP.SATFINITE.E4M3.F32.PACK_AB_MERGE_C R221, RZ, R221, RZ ;  /* 0x000000ddffdd723e */ /* 0x000fe200048070ff */
[----:B------:R-:W-:Y:S01]  /*c500*/  @!P4 STG.E.U8 desc[UR18][R26.64+0x1], R223 ;  /* 0x000001df1a00c986 */ /* 0x000fe2000c101112 */
[----:B------:R-:W-:-:S03]  /*c510*/  ISETP.LT.OR P4, PT, R35, 0x9, !P1 ;  /* 0x000000092300780c */ /* 0x000fc60004f81670 */
[----:B------:R3:W-:Y:S01]  /*c520*/  @!P5 STG.E.U8 desc[UR18][R24.64+0x8], R33 ;  /* 0x000008211800d986 */ /* 0x0007e2000c101112 */
[----:B------:R-:W-:-:S03]  /*c530*/  ISETP.LT.OR P5, PT, R35, 0xa, !P1 ;  /* 0x0000000a2300780c */ /* 0x000fc60004fa1670 */
[----:B------:R-:W-:Y:S01]  /*c540*/  @!P6 STG.E.U8 desc[UR18][R24.64+0x9], R221 ;  /* 0x000009dd1800e986 */ /* 0x000fe2000c101112 */
[----:B------:R-:W-:Y:S01]  /*c550*/  ISETP.LT.OR P6, PT, R35, 0x11, !P2 ;  /* 0x000000112300780c */ /* 0x000fe200057c1670 */
[----:B------:R-:W-:Y:S01]  /*c560*/  FMUL R218, R218, UR20 ;  /* 0x00000014dada7c20 */ /* 0x000fe20008400000 */
[----:B------:R-:W-:Y:S01]  /*c570*/  F2FP.SATFINITE.E4M3.F32.PACK_AB_MERGE_C R219, RZ, R219, RZ ;  /* 0x000000dbffdb723e */ /* 0x000fe200048070ff */
[----:B------:R-:W-:Y:S01]  /*c580*/  FMUL R217, R217, UR20 ;  /* 0x00000014d9d97c20 */ /* 0x000fe20008400000 */
[----:B0-----:R-:W-:Y:S01]  /*c590*/  F2FP.SATFINITE.E4M3.F32.PACK_AB_MERGE_C R29, RZ, R220, RZ ;  /* 0x000000dcff1d723e */ /* 0x001fe200048070ff */
[----:B------:R-:W-:Y:S01]  /*c5a0*/  FMUL R216, R216, UR20 ;  /* 0x00000014d8d87c20 */ /* 0x000fe20008400000 */
[----:B-1----:R-:W-:Y:S01]  /*c5b0*/  F2FP.SATFINITE.E4M3.F32.PACK_AB_MERGE_C R31, RZ, R218, RZ ;  /* 0x000000daff1f723e */ /* 0x002fe200048070ff */
[----:B------:R-:W-:Y:S01]  /*c5c0*/  FMUL R215, R215, UR20 ;  /* 0x00000014d7d77c20 */ /* 0x000fe20008400000 */
[----:B------:R-:W-:Y:S01]  /*c5d0*/  FMUL R213, R213, UR20 ;  /* 0x00000014d5d57c20 */ /* 0x000fe20008400000 */
[----:B------:R-:W-:Y:S01]  /*c5e0*/  @!P5 STG.E.U8 desc[UR18][R26.64+0x9], R219 ;  /* 0x000009db1a00d986 */ /* 0x000fe2000c101112 */
[----:B------:R-:W-:-:S03]  /*c5f0*/  ISETP.LT.OR P5, PT, R35, 0x12, !P2 ;  /* 0x000000122300780c */ /* 0x000fc600057a1670 */
[----:B------:R0:W-:Y:S01]  /*c600*/  @!P4 STG.E.U8 desc[UR18][R26.64+0x8], R29 ;  /* 0x0000081d1a00c986 */ /* 0x0001e2000c101112 */
[----:B------:R-:W-:-:S03]  /*c610*/  ISETP.LT.OR P4, PT, R35, 0x11, !P1 ;  /* 0x000000112300780c */ /* 0x000fc60004f81670 */
[----:B------:R1:W-:Y:S01]  /*c620*/  @!P6 STG.E.U8 desc[UR18][R24.64+0x10], R31 ;  /* 0x0000101f1800e986 */ /* 0x0003e2000c101112 */
[C---:B------:R-:W-:Y:S02]  /*c630*/  ISETP.LT.OR P6, PT, R35.reuse, 0x12, !P1 ;  /* 0x000000122300780c */ /* 0x040fe40004fc1670 */
[----:B------:R-:W-:Y:S01]  /*c640*/  F2FP.SATFINITE.E4M3.F32.PACK_AB_MERGE_C R217, RZ, R217, RZ ;  /* 0x000000d9ffd9723e */ /* 0x000fe200048070ff */
[----:B------:R-:W-:Y:S01]  /*c650*/  FMUL R214, R214, UR20 ;  /* 0x00000014d6d67c20 */ /* 0x000fe20008400000 */
[----:B---3--:R-:W-:Y:S01]  /*c660*/  F2FP.SATFINITE.E4M3.F32.PACK_AB_MERGE_C R33, RZ, R216, RZ ;  /* 0x000000d8ff21723e */ /* 0x008fe200048070ff */
[----:B------:R-:W-:Y:S01]  /*c670*/  FMUL R212, R212, UR20 ;  /* 0x00000014d4d47c20 */ /* 0x000fe20008400000 */
[----:B------:R-:W-:Y:S01]  /*c680*/  F2FP.SATFINITE.E4M3.F32.PACK_AB_MERGE_C R215, RZ, R215, RZ ;  /* 0x000000d7ffd7723e */ /* 0x000fe200048070ff */
[----:B------:R-:W-:Y:S01]  /*c690*/  @!P5 STG.E.U8 desc[UR18][R24.64+0x11], R217 ;  /* 0x000011d91800d986 */ /* 0x000fe2000c101112 */
[----:B------:R-:W-:-:S03]  /*c6a0*/  ISETP.LT.OR P5, PT, R35, 0x1a, !P2 ;  /* 0x0000001a2300780c */ /* 0x000fc600057a1670 */
[----:B------:R3:W-:Y:S01]  /*c6b0*/  @!P4 STG.E.U8 desc[UR18][R26.64+0x10], R33 ;  /* 0x000010211a00c986 */ /* 0x0007e2000c101112 */
[----:B------:R-:W-:-:S03]  /*c6c0*/  ISETP.LT.OR P4, PT, R35, 0x19, !P2 ;  /* 0x000000192300780c */ /* 0x000fc60005781670 */
[----:B------:R-:W-:Y:S01]  /*c6d0*/  @!P6 STG.E.U8 desc[UR18][R26.64+0x11], R215 ;  /* 0x000011d71a00e986 */ /* 0x000fe2000c101112 */
[----:B------:R-:W-:Y:S02]  /*c6e0*/  ISETP.LT.OR P6, PT, R35, 0x19, !P1 ;  /* 0x000000192300780c */ /* 0x000fe40004fc1670 */
[----:B------:R-:W-:Y:S01]  /*c6f0*/  F2FP.SATFINITE.E4M3.F32.PACK_AB_MERGE_C R213, RZ, R213, RZ ;  /* 0x000000d5ffd5723e */ /* 0x000fe200048070ff */
[----:B------:R-:W-:Y:S01]  /*c700*/  FMUL R211, R211, UR20 ;  /* 0x00000014d3d37c20 */ /* 0x000fe20008400000 */
[----:B0-----:R-:W-:Y:S01]  /*c710*/  F2FP.SATFINITE.E4M3.F32.PACK_AB_MERGE_C R29, RZ, R214, RZ ;  /* 0x000000d6ff1d723e */ /* 0x001fe200048070ff */
[----:B------:R-:W-:Y:S01]  /*c720*/  FMUL R210, R210, UR20 ;  /* 0x00000014d2d27c20 */ /* 0x000fe20008400000 */
[----:B-1----:R-:W-:Y:S01]  /*c730*/  F2FP.SATFINITE.E4M3.F32.PACK_AB_MERGE_C R31, RZ, R212, RZ ;  /* 0x000000d4ff1f723e */ /* 0x002fe200048070ff */
[----:B------:R-:W-:Y:S01]  /*c740*/  @!P5 STG.E.U8 desc[UR18][R24.64+0x19], R213 ;  /* 0x000019d51800d986 */ /* 0x000fe2000c101112 */
[----:B------:R-:W-:-:S03]  /*c750*/  ISETP.LT.OR P5, PT, R35, 0x1a, !P1 ;  /* 0x0000001a2300780c */ /* 0x000fc60004fa1670 */
[----:B------:R0:W-:Y:S01]  /*c760*/  @!P4 STG.E.U8 desc[UR18][R24.64+0x18], R29 ;  /* 0x0000181d1800c986 */ /* 0x0001e2000c101112 */
[----:B------:R-:W-:-:S03]  /*c770*/  ISETP.LT.OR P4, PT, R35, 0x21, !P2 ;  /* 0x000000212300780c */ /* 0x000fc60005781670 */
[----:B------:R1:W-:Y:S01]  /*c780*/  @!P6 STG.E.U8 desc[UR18][R26.64+0x18], R31 ;  /* 0x0000181f1a00e986 */ /* 0x0003e2000c101112 */
[----:B------:R-:W-:Y:S01]  /*c790*/  ISETP.LT.OR P6, PT, R35, 0x22, !P2 ;  /* 0x000000222300780c */ /* 0x000fe200057c1670 */
[----:B------:R-:W-:Y:S01]  /*c7a0*/  FMUL R209, R209, UR20 ;  /* 0x00000014d1d17c20 */ /* 0x000fe20008400000 */
        /* <DEDUP_REMOVED lines=49> */
[----:B------:R-:W4:Y:S01]  /*cac0*/  LDL.LU R226, [R1+0x10] ;  /* 0x0000100001e27983 */ /* 0x000f220000300800 */
[----:B---3--:R-:W-:Y:S02]  /*cad0*/  F2FP.SATFINITE.E4M3.F32.PACK_AB_MERGE_C R33, RZ, R198, RZ ;  /* 0x000000c6ff21723e */ /* 0x008fe400048070ff */
[----:B------:R-:W-:Y:S01]  /*cae0*/  F2FP.SATFINITE.E4M3.F32.PACK_AB_MERGE_C R197, RZ, R197, RZ ;  /* 0x000000c5ffc5723e */ /* 0x000fe200048070ff */
[----:B------:R-:W-:Y:S01]  /*caf0*/  @!P5 STG.E.U8 desc[UR18][R26.64+0x31], R199 ;  /* 0x000031c71a00d986 */ /* 0x000fe2000c101112 */
[----:B------:R-:W-:-:S03]  /*cb00*/  ISETP.LT.OR P5, PT, R35, 0x3a, !P1 ;  /* 0x0000003a2300780c */ /* 0x000fc60004fa1670 */
[----:B------:R-:W3:Y:S01]  /*cb10*/  LDL.LU R224, [R1+0xc] ;  /* 0x00000c0001e07983 */ /* 0x000ee20000300800 */
[----:B------:R-:W-:-:S03]  /*cb20*/  FMUL R195, R195, UR20 ;  /* 0x00000014c3c37c20 */ /* 0x000fc60008400000 */
[----:B------:R1:W-:Y:S01]  /*cb30*/  @!P4 STG.E.U8 desc[UR18][R24.64+0x38], R33 ;  /* 0x000038211800c986 */ /* 0x0003e2000c101112 */
[----:B------:R-:W-:-:S03]  /*cb40*/  ISETP.LT.OR P4, PT, R35, 0x39, !P1 ;  /* 0x000000392300780c */ /* 0x000fc60004f81670 */
[----:B------:R-:W2:Y:S01]  /*cb50*/  LDL.LU R225, [R1+0x8] ;  /* 0x0000080001e17983 */ /* 0x000ea20000300800 */
[----:B------:R-:W-:-:S03]  /*cb60*/  FMUL R196, R196, UR20 ;  /* 0x00000014c4c47c20 */ /* 0x000fc60008400000 */
[----:B------:R-:W-:Y:S01]  /*cb70*/  @!P6 STG.E.U8 desc[UR18][R24.64+0x39], R197 ;  /* 0x000039c51800e986 */ /* 0x000fe2000c101112 */
[----:B------:R-:W-:-:S03]  /*cb80*/  ISETP.LT.OR P6, PT, R35, 0x41, !P2 ;  /* 0x000000412300780c */ /* 0x000fc600057c1670 */
[----:B------:R-:W4:Y:S01]  /*cb90*/  LDL.LU R222, [R1] ;  /* 0x0000000001de7983 */ /* 0x000f220000300800 */
[----:B------:R-:W-:-:S03]  /*cba0*/  FMUL R194, R194, UR20 ;  /* 0x00000014c2c27c20 */ /* 0x000fc60008400000 */
[----:B------:R-:W3:Y:S04]  /*cbb0*/  LDL.LU R223, [R1+0x18] ;  /* 0x0000180001df7983 */ /* 0x000ee80000300800 */
[----:B------:R-:W3:Y:S01]  /*cbc0*/  LDL.LU R221, [R1+0x4] ;  /* 0x0000040001dd7983 */ /* 0x000ee20000300800 */
[----:B------:R-:W-:Y:S01]  /*cbd0*/  F2FP.SATFINITE.E4M3.F32.PACK_AB_MERGE_C R195, RZ, R195, RZ ;  /* 0x000000c3ffc3723e */ /* 0x000fe200048070ff */
[----:B------:R-:W-:Y:S01]  /*cbe0*/  FMUL R193, R193, UR20 ;  /* 0x00000014c1c17c20 */ /* 0x000fe20008400000 */
[----:B0-----:R-:W-:Y:S01]  /*cbf0*/  F2FP.SATFINITE.E4M3.F32.PACK_AB_MERGE_C R29, RZ, R196, RZ ;  /* 0x000000c4ff1d723e */ /* 0x001fe200048070ff */
[----:B------:R-:W-:Y:S01]  /*cc00*/  FMUL R192, R192, UR20 ;  /* 0x00000014c0c07c20 */ /* 0x000fe20008400000 */
[----:B-1----:R-:W-:Y:S01]  /*cc10*/  F2FP.SATFINITE.E4M3.F32.PACK_AB_MERGE_C R31, RZ, R194, RZ ;  /* 0x000000c2ff1f723e */ /* 0x002fe200048070ff */
[----:B------:R-:W-:Y:S01]  /*cc20*/  @!P5 STG.E.U8 desc[UR18][R26.64+0x39], R195 ;  /* 0x000039c31a00d986 */ /* 0x000fe2000c101112 */
[----:B------:R-:W-:Y:S01]  /*cc30*/  ISETP.LT.OR P5, PT, R35, 0x42, !P2 ;  /* 0x000000422300780c */ /* 0x000fe200057a1670 */
[----:B------:R-:W-:Y:S01]  /*cc40*/  FMUL R191, R191, UR20 ;  /* 0x00000014bfbf7c20 */ /* 0x000fe20008400000 */
[----:B------:R-:W-:Y:S01]  /*cc50*/  F2FP.SATFINITE.E4M3.F32.PACK_AB_MERGE_C R193, RZ, R193, RZ ;  /* 0x000000c1ffc1723e */ /* 0x000fe200048070ff */
[----:B------:R0:W-:Y:S01]  /*cc60*/  @!P4 STG.E.U8 desc[UR18][R26.64+0x38], R29 ;  /* 0x0000381d1a00c986 */ /* 0x0001e2000c101112 */
[----:B------:R-:W-:Y:S01]  /*cc70*/  ISETP.LT.OR P4, PT, R35, 0x41, !P1 ;  /* 0x000000412300780c */ /* 0x000fe20004f81670 */
[----:B------:R-:W-:Y:S01]  /*cc80*/  FMUL R189, R189, UR20 ;  /* 0x00000014bdbd7c20 */ /* 0x000fe20008400000 */
[----:B------:R-:W-:Y:S01]  /*cc90*/  F2FP.SATFINITE.E4M3.F32.PACK_AB_MERGE_C R33, RZ, R192, RZ ;  /* 0x000000c0ff21723e */ /* 0x000fe200048070ff */
[----:B------:R1:W-:Y:S01]  /*cca0*/  @!P6 STG.E.U8 desc[UR18][R24.64+0x40], R31 ;  /* 0x0000401f1800e986 */ /* 0x0003e2000c101112 */
[C---:B------:R-:W-:Y:S01]  /*ccb0*/  ISETP.LT.OR P6, PT, R35.reuse, 0x42, !P1 ;  /* 0x000000422300780c */ /* 0x040fe20004fc1670 */
[----:B------:R-:W-:Y:S01]  /*ccc0*/  FMUL R190, R190, UR20 ;  /* 0x00000014bebe7c20 */ /* 0x000fe20008400000 */
[----:B------:R-:W-:Y:S01]  /*ccd0*/  F2FP.SATFINITE.E4M3.F32.PACK_AB_MERGE_C R191, RZ, R191, RZ ;  /* 0x000000bfffbf723e */ /* 0x000fe200048070ff */
[----:B------:R-:W-:Y:S01]  /*cce0*/  FMUL R188, R188, UR20 ;  /* 0x00000014bcbc7c20 */ /* 0x000fe20008400000 */
[----:B------:R-:W-:Y:S01]  /*ccf0*/  F2FP.SATFINITE.E4M3.F32.PACK_AB_MERGE_C R189, RZ, R189, RZ ;  /* 0x000000bdffbd723e */ /* 0x000fe200048070ff */
[----:B------:R-:W-:Y:S01]  /*cd00*/  @!P5 STG.E.U8 desc[UR18][R24.64+0x41], R193 ;  /* 0x000041c11800d986 */ /* 0x000fe2000c101112 */
[----:B------:R-:W-:Y:S01]  /*cd10*/  ISETP.LT.OR P5, PT, R35, 0x4a, !P2 ;  /* 0x0000004a2300780c */ /* 0x000fe200057a1670 */
[----:B------:R-:W-:Y:S01]  /*cd20*/  FMUL R187, R187, UR20 ;  /* 0x00000014bbbb7c20 */ /* 0x000fe20008400000 */
[----:B0-----:R-:W-:Y:S01]  /*cd30*/  F2FP.SATFINITE.E4M3.F32.PACK_AB_MERGE_C R29, RZ, R190, RZ ;  /* 0x000000beff1d723e */ /* 0x001fe200048070ff */
[----:B------:R0:W-:Y:S01]  /*cd40*/  @!P4 STG.E.U8 desc[UR18][R26.64+0x40], R33 ;  /* 0x000040211a00c986 */ /* 0x0001e2000c101112 */
[C---:B------:R-:W-:Y:S01]  /*cd50*/  ISETP.LT.OR P4, PT, R35.reuse, 0x49, !P2 ;  /* 0x000000492300780c */ /* 0x040fe20005781670 */
[----:B------:R-:W-:Y:S01]  /*cd60*/  FMUL R186, R186, UR20 ;  /* 0x00000014baba7c20 */ /* 0x000fe20008400000 */
[----:B-1----:R-:W-:Y:S01]  /*cd70*/  F2FP.SATFINITE.E4M3.F32.PACK_AB_MERGE_C R31, RZ, R188, RZ ;  /* 0x000000bcff1f723e */ /* 0x002fe200048070ff */
[----:B------:R-:W-:Y:S01]  /*cd80*/  @!P6 STG.E.U8 desc[UR18][R26.64+0x41], R191 ;  /* 0x000041bf1a00e986 */ /* 0x000fe2000c101112 */
[----:B------:R-:W-:Y:S01]  /*cd90*/  ISETP.LT.OR P6, PT, R35, 0x49, !P1 ;  /* 0x000000492300780c */ /* 0x000fe20004fc1670 */
[----:B------:R-:W-:Y:S01]  /*cda0*/  FMUL R185, R185, UR20 ;  /* 0x00000014b9b97c20 */ /* 0x000fe20008400000 */
[----:B------:R-:W-:Y:S01]  /*cdb0*/  F2FP.SATFINITE.E4M3.F32.PACK_AB_MERGE_C R187, RZ, R187, RZ ;  /* 0x000000bbffbb723e */ /* 0x000fe200048070ff */
[----:B------:R-:W-:Y:S01]  /*cdc0*/  FMUL R183, R183, UR20 ;  /* 0x00000014b7b77c20 */ /* 0x000fe20008400000 */
[----:B------:R-:W-:Y:S01]  /*cdd0*/  FMUL R184, R184, UR20 ;  /* 0x00000014b8b87c20 */ /* 0x000fe20008400000 */
[----:B------:R-:W-:Y:S01]  /*cde0*/  @!P5 STG.E.U8 desc[UR18][R24.64+0x49], R189 ;  /* 0x000049bd1800d986 */ /* 0x000fe2000c101112 */
[C---:B------:R-:W-:Y:S01]  /*cdf0*/  ISETP.LT.OR P5, PT, R35.reuse, 0x4a, !P1 ;  /* 0x0000004a2300780c */ /* 0x040fe20004fa1670 */
[----:B------:R-:W-:Y:S01]  /*ce00*/  FMUL R182, R182, UR20 ;  /* 0x00000014b6b67c20 */ /* 0x000fe20008400000 */
[----:B0-----:R-:W-:Y:S01]  /*ce10*/  F2FP.SATFINITE.E4M3.F32.PACK_AB_MERGE_C R33, RZ, R186, RZ ;  /* 0x000000baff21723e */ /* 0x001fe200048070ff */
[----:B------:R0:W-:Y:S01]  /*ce20*/  @!P4 STG.E.U8 desc[UR18][R24.64+0x48], R29 ;  /* 0x0000481d1800c986 */ /* 0x0001e2000c101112 */
[----:B------:R-:W-:Y:S01]  /*ce30*/  ISETP.LT.OR P4, PT, R35, 0x51, !P2 ;  /* 0x000000512300780c */ /* 0x000fe20005781670 */
[----:B------:R-:W-:Y:S01]  /*ce40*/  FMUL R181, R181, UR20 ;  /* 0x00000014b5b57c20 */ /* 0x000fe20008400000 */
[----:B------:R-:W-:Y:S01]  /*ce50*/  F2FP.SATFINITE.E4M3.F32.PACK_AB_MERGE_C R185, RZ, R185, RZ ;  /* 0x000000b9ffb9723e */ /* 0x000fe200048070ff */
[----:B------:R1:W-:Y:S01]  /*ce60*/  @!P6 STG.E.U8 desc[UR18][R26.64+0x48], R31 ;  /* 0x0000481f1a00e986 */ /* 0x0003e2000c101112 */
[----:B------:R-:W-:Y:S01]  /*ce70*/  ISETP.LT.OR P6, PT, R35, 0x52, !P2 ;  /* 0x000000522300780c */ /* 0x000fe200057c1670 */
        /* <DEDUP_REMOVED lines=17> */
[----:B------:R-:W-:Y:S01]  /*cf90*/  F2FP.SATFINITE.E4M3.F32.PACK_AB_MERGE_C R177, RZ, R177, RZ ;  /* 0x000000b1ffb1723e */ /* 0x000fe200048070ff */
        /* <DEDUP_REMOVED lines=13> */
[----:B------:R-:W-:Y:S01]  /*d070*/  FMUL R170, R170, UR20 ;  /* 0x00000014aaaa7c20 */ /* 0x000fe20008400000 */
        /* <DEDUP_REMOVED lines=19> */
[C---:B------:R-:W-:Y:S01]  /*d1b0*/  ISETP.LT.OR P4, PT, R35.reuse, 0x69, !P2 ;  /* 0x000000692300780c */ /* 0x040fe20005781670 */
        /* <DEDUP_REMOVED lines=69> */
[----:B------:R-:W-:Y:S01]  /*d610*/  ISETP.LT.OR P4, PT, R35, 0x81, !P1 ;  /* 0x000000812300780c */ /* 0x000fe20004f81670 */
[----:B------:R-:W-:Y:S01]  /*d620*/  FMUL R13, R13, UR20 ;  /* 0x000000140d0d7c20 */ /* 0x000fe20008400000 */
[----:B-1----:R-:W-:Y:S01]  /*d630*/  F2FP.SATFINITE.E4M3.F32.PACK_AB_MERGE_C R31, RZ, R158, RZ ;  /* 0x0000009eff1f723e */ /* 0x002fe200048070ff */
[----:B------:R-:W-:Y:S01]  /*d640*/  @!P6 STG.E.U8 desc[UR18][R24.64+0x81], R161 ;  /* 0x000081a11800e986 */ /* 0x000fe2000c101112 */
        /* <DEDUP_REMOVED lines=35> */
[----:B-----5:R-:W-:Y:S01]  /*d880*/  FMUL R0, R0, UR20 ;  /* 0x0000001400007c20 */ /* 0x020fe20008400000 */
[----:B0-----:R-:W-:Y:S01]  /*d890*/  F2FP.SATFINITE.E4M3.F32.PACK_AB_MERGE_C R33, RZ, R22, RZ ;  /* 0x00000016ff21723e */ /* 0x001fe200048070ff */
[----:B------:R0:W-:Y:S01]  /*d8a0*/  @!P4 STG.E.U8 desc[UR18][R24.64+0x90], R29 ;  /* 0x0000901d1800c986 */ /* 0x0001e2000c101112 */
[C---:B------:R-:W-:Y:S01]  /*d8b0*/  ISETP.LT.OR P4, PT, R35.reuse, 0x99, !P2 ;  /* 0x000000992300780c */ /* 0x040fe20005781670 */
[----:B------:R-:W-:Y:S01]  /*d8c0*/  FMUL R2, R2, UR20 ;  /* 0x0000001402027c20 */ /* 0x000fe20008400000 */
[----:B------:R-:W-:Y:S01]  /*d8d0*/  F2FP.SATFINITE.E4M3.F32.PACK_AB_MERGE_C R5, RZ, R5, RZ ;  /* 0x00000005ff05723e */ /* 0x000fe200048070ff */
[----:B------:R-:W-:Y:S01]  /*d8e0*/  @!P6 STG.E.U8 desc[UR18][R26.64+0x90], R31 ;  /* 0x0000901f1a00e986 */ /* 0x000fe2000c101112 */
[----:B------:R-:W-:-:S05]  /*d8f0*/  ISETP.LT.OR P6, PT, R35, 0x9a, !P2 ;  /* 0x0000009a2300780c */ /* 0x000fca00057c1670 */
[----:B------:R1:W-:Y:S01]  /*d900*/  @!P5 STG.E.U8 desc[UR18][R26.64+0x91], R23 ;  /* 0x000091171a00d986 */ /* 0x0003e2000c101112 */
[C---:B------:R-:W-:Y:S02]  /*d910*/  ISETP.LT.OR P5, PT, R35.reuse, 0x9a, !P1 ;  /* 0x0000009a2300780c */ /* 0x040fe40004fa1670 */
[----:B0-----:R-:W-:Y:S01]  /*d920*/  F2FP.SATFINITE.E4M3.F32.PACK_AB_MERGE_C R29, RZ, R20, RZ ;  /* 0x00000014ff1d723e */ /* 0x001fe200048070ff */
[----:B------:R-:W-:Y:S01]  /*d930*/  @!P4 STG.E.U8 desc[UR18][R24.64+0x98], R33 ;  /* 0x000098211800c986 */ /* 0x000fe2000c101112 */
[----:B------:R-:W-:-:S03]  /*d940*/  ISETP.LT.OR P4, PT, R35, 0x99, !P1 ;  /* 0x000000992300780c */ /* 0x000fc60004f81670 */
[----:B------:R0:W-:Y:S01]  /*d950*/  @!P6 STG.E.U8 desc[UR18][R24.64+0x99], R21 ;  /* 0x000099151800e986 */ /* 0x0001e2000c101112 */
[----:B------:R-:W-:Y:S02]  /*d960*/  ISETP.LT.OR P6, PT, R35, 0xa1, !P2 ;  /* 0x000000a12300780c */ /* 0x000fe400057c1670 */
[----:B-1----:R-:W-:-:S03]  /*d970*/  F2FP.SATFINITE.E4M3.F32.PACK_AB_MERGE_C R23, RZ, R18, RZ ;  /* 0x00000012ff17723e */ /* 0x002fc600048070ff */
[----:B------:R1:W-:Y:S01]  /*d980*/  @!P5 STG.E.U8 desc[UR18][R26.64+0x99], R19 ;  /* 0x000099131a00d986 */ /* 0x0003e2000c101112 */
[----:B------:R-:W-:-:S03]  /*d990*/  ISETP.LT.OR P5, PT, R35, 0xa2, !P2 ;  /* 0x000000a22300780c */ /* 0x000fc600057a1670 */
[----:B------:R-:W-:Y:S01]  /*d9a0*/  @!P4 STG.E.U8 desc[UR18][R26.64+0x98], R29 ;  /* 0x0000981d1a00c986 */ /* 0x000fe2000c101112 */
[C---:B------:R-:W-:Y:S02]  /*d9b0*/  ISETP.LT.OR P4, PT, R35.reuse, 0xa1, !P1 ;  /* 0x000000a12300780c */ /* 0x040fe40004f81670 */
[----:B0-----:R-:W-:Y:S01]  /*d9c0*/  F2FP.SATFINITE.E4M3.F32.PACK_AB_MERGE_C R21, RZ, R16, RZ ;  /* 0x00000010ff15723e */ /* 0x001fe200048070ff */
[----:B------:R-:W-:Y:S01]  /*d9d0*/  @!P6 STG.E.U8 desc[UR18][R24.64+0xa0], R23 ;  /* 0x0000a0171800e986 */ /* 0x000fe2000c101112 */
[----:B------:R-:W-:Y:S02]  /*d9e0*/  ISETP.LT.OR P6, PT, R35, 0xa2, !P1 ;  /* 0x000000a22300780c */ /* 0x000fe40004fc1670 */
[----:B-1----:R-:W-:-:S03]  /*d9f0*/  F2FP.SATFINITE.E4M3.F32.PACK_AB_MERGE_C R19, RZ, R14, RZ ;  /* 0x0000000eff13723e */ /* 0x002fc600048070ff */
[----:B------:R0:W-:Y:S01]  /*da00*/  @!P5 STG.E.U8 desc[UR18][R24.64+0xa1], R17 ;  /* 0x0000a1111800d986 */ /* 0x0001e2000c101112 */
[----:B------:R-:W-:-:S03]  /*da10*/  ISETP.LT.OR P5, PT, R35, 0xaa, !P2 ;  /* 0x000000aa2300780c */ /* 0x000fc600057a1670 */
[----:B------:R-:W-:Y:S01]  /*da20*/  @!P4 STG.E.U8 desc[UR18][R26.64+0xa0], R21 ;  /* 0x0000a0151a00c986 */ /* 0x000fe2000c101112 */
[----:B------:R-:W-:-:S03]  /*da30*/  ISETP.LT.OR P4, PT, R35, 0xa9, !P2 ;  /* 0x000000a92300780c */ /* 0x000fc60005781670 */
[----:B------:R1:W-:Y:S01]  /*da40*/  @!P6 STG.E.U8 desc[UR18][R26.64+0xa1], R15 ;  /* 0x0000a10f1a00e986 */ /* 0x0003e2000c101112 */
[----:B------:R-:W-:Y:S02]  /*da50*/  ISETP.LT.OR P6, PT, R35, 0xa9, !P1 ;  /* 0x000000a92300780c */ /* 0x000fe40004fc1670 */
[----:B0-----:R-:W-:-:S03]  /*da60*/  F2FP.SATFINITE.E4M3.F32.PACK_AB_MERGE_C R17, RZ, R12, RZ ;  /* 0x0000000cff11723e */ /* 0x001fc600048070ff */
[----:B------:R0:W-:Y:S01]  /*da70*/  @!P5 STG.E.U8 desc[UR18][R24.64+0xa9], R13 ;  /* 0x0000a90d1800d986 */ /* 0x0001e2000c101112 */
[----:B------:R-:W-:-:S03]  /*da80*/  ISETP.LT.OR P5, PT, R35, 0xaa, !P1 ;  /* 0x000000aa2300780c */ /* 0x000fc60004fa1670 */
[----:B------:R-:W-:Y:S01]  /*da90*/  @!P4 STG.E.U8 desc[UR18][R24.64+0xa8], R19 ;  /* 0x0000a8131800c986 */ /* 0x000fe2000c101112 */
[C---:B------:R-:W-:Y:S02]  /*daa0*/  ISETP.LT.OR P4, PT, R35.reuse, 0xb1, !P2 ;  /* 0x000000b12300780c */ /* 0x040fe40005781670 */
[----:B-1----:R-:W-:Y:S01]  /*dab0*/  F2FP.SATFINITE.E4M3.F32.PACK_AB_MERGE_C R15, RZ, R10, RZ ;  /* 0x0000000aff0f723e */ /* 0x002fe200048070ff */
[----:B------:R-:W-:Y:S01]  /*dac0*/  @!P6 STG.E.U8 desc[UR18][R26.64+0xa8], R17 ;  /* 0x0000a8111a00e986 */ /* 0x000fe2000c101112 */
[----:B------:R-:W-:Y:S02]  /*dad0*/  ISETP.LT.OR P6, PT, R35, 0xb2, !P2 ;  /* 0x000000b22300780c */ /* 0x000fe400057c1670 */
[----:B0-----:R-:W-:-:S03]  /*dae0*/  F2FP.SATFINITE.E4M3.F32.PACK_AB_MERGE_C R13, RZ, R8, RZ ;  /* 0x00000008ff0d723e */ /* 0x001fc600048070ff */
        /* <DEDUP_REMOVED lines=9> */
[----:B------:R4:W-:Y:S01]  /*db80*/  @!P4 STG.E.U8 desc[UR18][R26.64+0xb0], R13 ;  /* 0x0000b00d1a00c986 */ /* 0x0009e2000c101112 */
[C---:B------:R-:W-:Y:S02]  /*db90*/  ISETP.LT.OR P4, PT, R35.reuse, 0xb9, !P1 ;  /* 0x000000b92300780c */ /* 0x040fe40004f81670 */
[----:B-1----:R-:W-:Y:S01]  /*dba0*/  F2FP.SATFINITE.E4M3.F32.PACK_AB_MERGE_C R9, RZ, R4, RZ ;  /* 0x00000004ff09723e */ /* 0x002fe200048070ff */
[----:B------:R1:W-:Y:S01]  /*dbb0*/  @!P6 STG.E.U8 desc[UR18][R24.64+0xb8], R11 ;  /* 0x0000b80b1800e986 */ /* 0x0003e2000c101112 */
[----:B------:R-:W-:Y:S02]  /*dbc0*/  ISETP.LT.OR P6, PT, R35, 0xba, !P1 ;  /* 0x000000ba2300780c */ /* 0x000fe40004fc1670 */
[----:B0-----:R-:W-:Y:S01]  /*dbd0*/  F2FP.SATFINITE.E4M3.F32.PACK_AB_MERGE_C R7, RZ, R2, RZ ;  /* 0x00000002ff07723e */ /* 0x001fe200048070ff */
[----:B--2---:R-:W-:Y:S02]  /*dbe0*/  FMUL R2, R225, UR20 ;  /* 0x00000014e1027c20 */ /* 0x004fe40008400000 */
[----:B------:R0:W-:Y:S01]  /*dbf0*/  @!P5 STG.E.U8 desc[UR18][R24.64+0xb9], R5 ;  /* 0x0000b9051800d986 */ /* 0x0001e2000c101112 */
[----:B------:R-:W-:-:S02]  /*dc00*/  ISETP.LT.OR P5, PT, R35, 0xc2, !P2 ;  /* 0x000000c22300780c */ /* 0x000fc400057a1670 */
[----:B----4-:R-:W-:Y:S01]  /*dc10*/  F2FP.SATFINITE.E4M3.F32.PACK_AB_MERGE_C R13, RZ, R3, RZ ;  /* 0x00000003ff0d723e */ /* 0x010fe200048070ff */
[----:B------:R-:W-:Y:S01]  /*dc20*/  FMUL R3, R222, UR20 ;  /* 0x00000014de037c20 */ /* 0x000fe20008400000 */
[----:B------:R2:W-:Y:S01]  /*dc30*/  @!P4 STG.E.U8 desc[UR18][R26.64+0xb8], R9 ;  /* 0x0000b8091a00c986 */ /* 0x0005e2000c101112 */
[----:B-1----:R-:W-:Y:S01]  /*dc40*/  F2FP.SATFINITE.E4M3.F32.PACK_AB_MERGE_C R11, RZ, R0, RZ ;  /* 0x00000000ff0b723e */ /* 0x002fe200048070ff */
[----:B---3--:R-:W-:Y:S01]  /*dc50*/  FMUL R0, R221, UR20 ;  /* 0x00000014dd007c20 */ /* 0x008fe20008400000 */
[----:B------:R-:W-:Y:S01]  /*dc60*/  ISETP.LT.OR P4, PT, R35, 0xc1, !P2 ;  /* 0x000000c12300780c */ /* 0x000fe20005781670 */
[----:B------:R-:W3:Y:S04]  /*dc70*/  LDL.LU R222, [R1+0x1c] ;  /* 0x00001c0001de7983 */ /* 0x000ee80000300800 */
[----:B------:R-:W4:Y:S01]  /*dc80*/  LDL.LU R220, [R1+0x20] ;  /* 0x0000200001dc7983 */ /* 0x000f220000300800 */
[----:B0-----:R-:W-:-:S03]  /*dc90*/  F2FP.SATFINITE.E4M3.F32.PACK_AB_MERGE_C R5, RZ, R3, RZ ;  /* 0x00000003ff05723e */ /* 0x001fc600048070ff */
[----:B------:R-:W4:Y:S01]  /*dca0*/  LDL.LU R225, [R1+0x24] ;  /* 0x0000240001e17983 */ /* 0x000f220000300800 */
[----:B------:R-:W-:Y:S01]  /*dcb0*/  FMUL R3, R224, UR20 ;  /* 0x00000014e0037c20 */ /* 0x000fe20008400000 */
[----:B--2---:R-:W-:Y:S01]  /*dcc0*/  F2FP.SATFINITE.E4M3.F32.PACK_AB_MERGE_C R9, RZ, R0, RZ ;  /* 0x00000000ff09723e */ /* 0x004fe200048070ff */
[----:B------:R-:W-:Y:S01]  /*dcd0*/  FMUL R0, R226, UR20 ;  /* 0x00000014e2007c20 */ /* 0x000fe20008400000 */
[----:B------:R0:W-:Y:S01]  /*dce0*/  @!P6 STG.E.U8 desc[UR18][R26.64+0xb9], R13 ;  /* 0x0000b90d1a00e986 */ /* 0x0001e2000c101112 */
[----:B------:R-:W-:-:S03]  /*dcf0*/  ISETP.LT.OR P6, PT, R35, 0xc1, !P1 ;  /* 0x000000c12300780c */ /* 0x000fc60004fc1670 */
[----:B------:R-:W2:Y:S04]  /*dd00*/  LDL.LU R224, [R1+0x28] ;  /* 0x0000280001e07983 */ /* 0x000ea80000300800 */
[----:B------:R-:W2:Y:S01]  /*dd10*/  LDL.LU R226, [R1+0x2c] ;  /* 0x00002c0001e27983 */ /* 0x000ea20000300800 */
[----:B0-----:R-:W-:Y:S01]  /*dd20*/  F2FP.SATFINITE.E4M3.F32.PACK_AB_MERGE_C R13, RZ, R2, RZ ;  /* 0x00000002ff0d723e */ /* 0x001fe200048070ff */
[----:B------:R-:W-:Y:S02]  /*dd30*/  FMUL R2, R227, UR20 ;  /* 0x00000014e3027c20 */ /* 0x000fe40008400000 */
[----:B------:R-:W2:Y:S04]  /*dd40*/  LDL.LU R227, [R1+0x30] ;  /* 0x0000300001e37983 */ /* 0x000ea80000300800 */
[----:B------:R-:W-:Y:S01]  /*dd50*/  @!P5 STG.E.U8 desc[UR18][R24.64+0xc1], R11 ;  /* 0x0000c10b1800d986 */ /* 0x000fe2000c101112 */
[----:B------:R-:W-:-:S03]  /*dd60*/  ISETP.LT.OR P5, PT, R35, 0xc2, !P1 ;  /* 0x000000c22300780c */ /* 0x000fc60004fa1670 */
[----:B------:R0:W-:Y:S01]  /*dd70*/  @!P4 STG.E.U8 desc[UR18][R24.64+0xc0], R7 ;  /* 0x0000c0071800c986 */ /* 0x0001e2000c101112 */
[----:B------:R-:W-:-:S03]  /*dd80*/  ISETP.LT.OR P4, PT, R35, 0xc9, !P2 ;  /* 0x000000c92300780c */ /* 0x000fc60005781670 */
[----:B------:R1:W-:Y:S01]  /*dd90*/  @!P6 STG.E.U8 desc[UR18][R26.64+0xc0], R5 ;  /* 0x0000c0051a00e986 */ /* 0x0003e2000c101112 */
[----:B------:R-:W-:-:S03]  /*dda0*/  ISETP.LT.OR P6, PT, R35, 0xca, !P2 ;  /* 0x000000ca2300780c */ /* 0x000fc600057c1670 */
[----:B------:R-:W2:Y:S04]  /*ddb0*/  LDL.LU R221, [R1+0x34] ;  /* 0x0000340001dd7983 */ /* 0x000ea80000300800 */
[----:B------:R1:W-:Y:S01]  /*ddc0*/  @!P5 STG.E.U8 desc[UR18][R26.64+0xc1], R9 ;  /* 0x0000c1091a00d986 */ /* 0x0003e2000c101112 */
[----:B0-----:R-:W-:Y:S01]  /*ddd0*/  F2FP.SATFINITE.E4M3.F32.PACK_AB_MERGE_C R7, RZ, R3, RZ ;  /* 0x00000003ff07723e */ /* 0x001fe200048070ff */
[----:B------:R-:W-:Y:S02]  /*dde0*/  FMUL R3, R223, UR20 ;  /* 0x00000014df037c20 */ /* 0x000fe40008400000 */
[----:B------:R-:W-:Y:S01]  /*ddf0*/  @!P4 STG.E.U8 desc[UR18][R24.64+0xc8], R13 ;  /* 0x0000c80d1800c986 */ /* 0x000fe2000c101112 */
[----:B------:R-:W-:-:S03]  /*de00*/  ISETP.LT.OR P4, PT, R35, 0xc9, !P1 ;  /* 0x000000c92300780c */ /* 0x000fc60004f81670 */
[----:B------:R-:W2:Y:S01]  /*de10*/  LDL.LU R223, [R1+0x38] ;  /* 0x0000380001df7983 */ /* 0x000ea20000300800 */
[----:B-1----:R-:W-:Y:S02]  /*de20*/  F2FP.SATFINITE.E4M3.F32.PACK_AB_MERGE_C R5, RZ, R0, RZ ;  /* 0x00000000ff05723e */ /* 0x002fe400048070ff */
[----:B------:R-:W-:Y:S02]  /*de30*/  F2FP.SATFINITE.E4M3.F32.PACK_AB_MERGE_C R11, RZ, R2, RZ ;  /* 0x00000002ff0b723e */ /* 0x000fe400048070ff */
[----:B------:R-:W-:Y:S01]  /*de40*/  F2FP.SATFINITE.E4M3.F32.PACK_AB_MERGE_C R9, RZ, R3, RZ ;  /* 0x00000003ff09723e */ /* 0x000fe200048070ff */
[----:B------:R0:W-:Y:S04]  /*de50*/  @!P6 STG.E.U8 desc[UR18][R24.64+0xc9], R7 ;  /* 0x0000c9071800e986 */ /* 0x0001e8000c101112 */
[----:B------:R1:W-:Y:S01]  /*de60*/  @!P4 STG.E.U8 desc[UR18][R26.64+0xc8], R5 ;  /* 0x0000c8051a00c986 */ /* 0x0003e2000c101112 */
[----:B---3--:R-:W-:-:S03]  /*de70*/  FMUL R0, R222, UR20 ;  /* 0x00000014de007c20 */ /* 0x008fc60008400000 */
[----:B------:R-:W3:Y:S01]  /*de80*/  LDL.LU R222, [R1+0x3c] ;  /* 0x00003c0001de7983 */ /* 0x000ee20000300800 */
[----:B----4-:R-:W-:Y:S01]  /*de90*/  FMUL R2, R220, UR20 ;  /* 0x00000014dc027c20 */ /* 0x010fe20008400000 */
[----:B0-----:R-:W-:Y:S01]  /*dea0*/  F2FP.SATFINITE.E4M3.F32.PACK_AB_MERGE_C R7, RZ, R0, RZ ;  /* 0x00000000ff07723e */ /* 0x001fe200048070ff */
[----:B------:R-:W-:Y:S02]  /*deb0*/  FMUL R3, R225, UR20 ;  /* 0x00000014e1037c20 */ /* 0x000fe40008400000 */
[----:B------:R-:W4:Y:S01]  /*dec0*/  LDL.LU R225, [R1+0x40] ;  /* 0x0000400001e17983 */ /* 0x000f220000300800 */
[----:B------:R-:W-:Y:S02]  /*ded0*/  F2FP.SATFINITE.E4M3.F32.PACK_AB_MERGE_C R13, RZ, R2, RZ ;  /* 0x00000002ff0d723e */ /* 0x000fe400048070ff */
[----:B-1----:R-:W-:Y:S01]  /*dee0*/  F2FP.SATFINITE.E4M3.F32.PACK_AB_MERGE_C R5, RZ, R3, RZ ;  /* 0x00000003ff05723e */ /* 0x002fe200048070ff */
[----:B--2---:R-:W-:Y:S02]  /*def0*/  FMUL R0, R224, UR20 ;  /* 0x00000014e0007c20 */ /* 0x004fe40008400000 */
[----:B------:R-:W2:Y:S01]  /*df00*/  LDL.LU R224, [R1+0x44] ;  /* 0x0000440001e07983 */ /* 0x000ea20000300800 */
[----:B------:R-:W-:-:S03]  /*df10*/  FMUL R2, R226, UR20 ;  /* 0x00000014e2027c20 */ /* 0x000fc60008400000 */
[----:B------:R-:W2:Y:S01]  /*df20*/  LDL.LU R226, [R1+0x48] ;  /* 0x0000480001e27983 */ /* 0x000ea20000300800 */
[----:B------:R-:W-:-:S03]  /*df30*/  FMUL R3, R227, UR20 ;  /* 0x00000014e3037c20 */ /* 0x000fc60008400000 */
[----:B------:R-:W2:Y:S01]  /*df40*/  LDL.LU R227, [R1+0x4c] ;  /* 0x00004c0001e37983 */ /* 0x000ea20000300800 */
[C---:B------:R-:W-:Y:S02]  /*df50*/  ISETP.LT.OR P5, PT, R35.reuse, 0xca, !P1 ;  /* 0x000000ca2300780c */ /* 0x040fe40004fa1670 */
[C---:B------:R-:W-:Y:S01]  /*df60*/  ISETP.LT.OR P6, PT, R35.reuse, 0xd1, !P2 ;  /* 0x000000d12300780c */ /* 0x040fe200057c1670 */
[----:B------:R-:W2:Y:S01]  /*df70*/  LDL.LU R219, [R1+0x50] ;  /* 0x0000500001db7983 */ /* 0x000ea20000300800 */
[----:B------:R-:W-:-:S03]  /*df80*/  ISETP.LT.OR P4, PT, R35, 0xd1, !P1 ;  /* 0x000000d12300780c */ /* 0x000fc60004f81670 */
[----:B------:R-:W2:Y:S04]  /*df90*/  LDL.LU R218, [R1+0x54] ;  /* 0x0000540001da7983 */ /* 0x000ea80000300800 */
[----:B------:R-:W2:Y:S04]  /*dfa0*/  LDL.LU R220, [R1+0x58] ;  /* 0x0000580001dc7983 */ /* 0x000ea80000300800 */
[----:B------:R0:W-:Y:S01]  /*dfb0*/  @!P5 STG.E.U8 desc[UR18][R26.64+0xc9], R11 ;  /* 0x0000c90b1a00d986 */ /* 0x0001e2000c101112 */
[----:B------:R-:W-:-:S03]  /*dfc0*/  ISETP.LT.OR P5, PT, R35, 0xd2, !P2 ;  /* 0x000000d22300780c */ /* 0x000fc600057a1670 */
[----:B------:R1:W-:Y:S01]  /*dfd0*/  @!P6 STG.E.U8 desc[UR18][R24.64+0xd0], R9 ;  /* 0x0000d0091800e986 */ /* 0x0003e2000c101112 */
[----:B------:R-:W-:Y:S02]  /*dfe0*/  ISETP.LT.OR P6, PT, R35, 0xd2, !P1 ;  /* 0x000000d22300780c */ /* 0x000fe40004fc1670 */
[----:B0-----:R-:W-:-:S07]  /*dff0*/  F2FP.SATFINITE.E4M3.F32.PACK_AB_MERGE_C R11, RZ, R2, RZ ;  /* 0x00000002ff0b723e */ /* 0x001fce00048070ff */
[----:B------:R0:W-:Y:S01]  /*e000*/  @!P5 STG.E.U8 desc[UR18][R24.64+0xd1], R7 ;  /* 0x0000d1071800d986 */ /* 0x0001e2000c101112 */
[C---:B------:R-:W-:Y:S02]  /*e010*/  ISETP.LT.OR P5, PT, R35.reuse, 0xda, !P2 ;  /* 0x000000da2300780c */ /* 0x040fe400057a1670 */
[----:B-1----:R-:W-:Y:S01]  /*e020*/  F2FP.SATFINITE.E4M3.F32.PACK_AB_MERGE_C R9, RZ, R0, RZ ;  /* 0x00000000ff09723e */ /* 0x002fe200048070ff */
[----:B------:R-:W-:Y:S01]  /*e030*/  @!P4 STG.E.U8 desc[UR18][R26.64+0xd0], R13 ;  /* 0x0000d00d1a00c986 */ /* 0x000fe2000c101112 */
[----:B------:R-:W-:Y:S01]  /*e040*/  ISETP.LT.OR P4, PT, R35, 0xd9, !P2 ;  /* 0x000000d92300780c */ /* 0x000fe20005781670 */
[----:B------:R-:W-:Y:S01]  /*e050*/  FMUL R0, R221, UR20 ;  /* 0x00000014dd007c20 */ /* 0x000fe20008400000 */
[----:B------:R-:W-:Y:S01]  /*e060*/  FMUL R2, R223, UR20 ;  /* 0x00000014df027c20 */ /* 0x000fe20008400000 */
[----:B------:R1:W-:Y:S01]  /*e070*/  @!P6 STG.E.U8 desc[UR18][R26.64+0xd1], R5 ;  /* 0x0000d1051a00e986 */ /* 0x0003e2000c101112 */
[----:B------:R-:W-:-:S03]  /*e080*/  ISETP.LT.OR P6, PT, R35, 0xd9, !P1 ;  /* 0x000000d92300780c */ /* 0x000fc60004fc1670 */
[----:B------:R-:W2:Y:S04]  /*e090*/  LDL.LU R221, [R1+0x5c] ;  /* 0x00005c0001dd7983 */ /* 0x000ea80000300800 */
[----:B------:R-:W2:Y:S01]  /*e0a0*/  LDL.LU R223, [R1+0x60] ;  /* 0x0000600001df7983 */ /* 0x000ea20000300800 */
[----:B0-----:R-:W-:Y:S02]  /*e0b0*/  F2FP.SATFINITE.E4M3.F32.PACK_AB_MERGE_C R7, RZ, R3, RZ ;  /* 0x00000003ff07723e */ /* 0x001fe400048070ff */
[----:B-1----:R-:W-:Y:S01]  /*e0c0*/  F2FP.SATFINITE.E4M3.F32.PACK_AB_MERGE_C R5, RZ, R0, RZ ;  /* 0x00000000ff05723e */ /* 0x002fe200048070ff */
[----:B------:R0:W-:Y:S01]  /*e0d0*/  @!P4 STG.E.U8 desc[UR18][R24.64+0xd8], R9 ;  /* 0x0000d8091800c986 */ /* 0x0001e2000c101112 */
[----:B------:R-:W-:-:S03]  /*e0e0*/  F2FP.SATFINITE.E4M3.F32.PACK_AB_MERGE_C R13, RZ, R2, RZ ;  /* 0x00000002ff0d723e */ /* 0x000fc600048070ff */
[----:B------:R-:W-:Y:S04]  /*e0f0*/  @!P5 STG.E.U8 desc[UR18][R24.64+0xd9], R11 ;  /* 0x0000d90b1800d986 */ /* 0x000fe8000c101112 */
[----:B------:R1:W-:Y:S01]  /*e100*/  @!P6 STG.E.U8 desc[UR18][R26.64+0xd8], R7 ;  /* 0x0000d8071a00e986 */ /* 0x0003e2000c101112 */
[----:B---3--:R-:W-:-:S03]  /*e110*/  FMUL R3, R222, UR20 ;  /* 0x00000014de037c20 */ /* 0x008fc60008400000 */
[----:B------:R-:W3:Y:S01]  /*e120*/  LDL.LU R222, [R1+0x64] ;  /* 0x0000640001de7983 */ /* 0x000ee20000300800 */
[----:B----4-:R-:W-:Y:S01]  /*e130*/  FMUL R0, R225, UR20 ;  /* 0x00000014e1007c20 */ /* 0x010fe20008400000 */
[----:B0-----:R-:W-:Y:S02]  /*e140*/  F2FP.SATFINITE.E4M3.F32.PACK_AB_MERGE_C R9, RZ, R3, RZ ;  /* 0x00000003ff09723e */ /* 0x001fe400048070ff */
[----:B------:R-:W4:Y:S02]  /*e150*/  LDL.LU R225, [R1+0x68] ;  /* 0x0000680001e17983 */ /* 0x000f240000300800 */
        /* <DEDUP_REMOVED lines=8> */
[C---:B------:R-:W-:Y:S02]  /*e1e0*/  ISETP.LT.OR P4, PT, R35.reuse, 0xe1, !P2 ;  /* 0x000000e12300780c */ /* 0x040fe40005781670 */
[----:B------:R-:W-:-:S09]  /*e1f0*/  ISETP.LT.OR P6, PT, R35, 0xe2, !P2 ;  /* 0x000000e22300780c */ /* 0x000fd200057c1670 */
[----:B------:R0:W-:Y:S01]  /*e200*/  @!P5 STG.E.U8 desc[UR18][R26.64+0xd9], R5 ;  /* 0x0000d9051a00d986 */ /* 0x0001e2000c101112 */
[----:B------:R-:W-:-:S03]  /*e210*/  ISETP.LT.OR P5, PT, R35, 0xe2, !P1 ;  /* 0x000000e22300780c */ /* 0x000fc60004fa1670 */
[----:B------:R-:W-:Y:S01]  /*e220*/  @!P4 STG.E.U8 desc[UR18][R24.64+0xe0], R13 ;  /* 0x0000e00d1800c986 */ /* 0x000fe2000c101112 */
[----:B------:R-:W-:-:S03]  /*e230*/  ISETP.LT.OR P4, PT, R35, 0xe1, !P1 ;  /* 0x000000e12300780c */ /* 0x000fc60004f81670 */
[----:B------:R1:W-:Y:S01]  /*e240*/  @!P6 STG.E.U8 desc[UR18][R24.64+0xe1], R9 ;  /* 0x0000e1091800e986 */ /* 0x0003e2000c101112 */
[----:B------:R-:W-:Y:S02]  /*e250*/  ISETP.LT.OR P6, PT, R35, 0xe9, !P2 ;  /* 0x000000e92300780c */ /* 0x000fe400057c1670 */
[----:B------:R-:W-:Y:S02]  /*e260*/  F2FP.SATFINITE.E4M3.F32.PACK_AB_MERGE_C R11, RZ, R2, RZ ;  /* 0x00000002ff0b723e */ /* 0x000fe400048070ff */
[----:B0-----:R-:W-:-:S03]  /*e270*/  F2FP.SATFINITE.E4M3.F32.PACK_AB_MERGE_C R5, RZ, R3, RZ ;  /* 0x00000003ff05723e */ /* 0x001fc600048070ff */
[----:B------:R-:W-:Y:S01]  /*e280*/  @!P5 STG.E.U8 desc[UR18][R26.64+0xe1], R11 ;  /* 0x0000e10b1a00d986 */ /* 0x000fe2000c101112 */
[----:B------:R-:W-:-:S03]  /*e290*/  ISETP.LT.OR P5, PT, R35, 0xea, !P2 ;  /* 0x000000ea2300780c */ /* 0x000fc600057a1670 */
[----:B------:R0:W-:Y:S01]  /*e2a0*/  @!P4 STG.E.U8 desc[UR18][R26.64+0xe0], R7 ;  /* 0x0000e0071a00c986 */ /* 0x0001e2000c101112 */
[----:B------:R-:W-:-:S03]  /*e2b0*/  ISETP.LT.OR P4, PT, R35, 0xe9, !P1 ;  /* 0x000000e92300780c */ /* 0x000fc60004f81670 */
[----:B------:R0:W-:Y:S01]  /*e2c0*/  @!P6 STG.E.U8 desc[UR18][R24.64+0xe8], R5 ;  /* 0x0000e8051800e986 */ /* 0x0001e2000c101112 */
[----:B------:R-:W-:Y:S01]  /*e2d0*/  ISETP.LT.OR P6, PT, R35, 0xea, !P1 ;  /* 0x000000ea2300780c */ /* 0x000fe20004fc1670 */
[----:B------:R-:W-:Y:S01]  /*e2e0*/  FMUL R2, R219, UR20 ;  /* 0x00000014db027c20 */ /* 0x000fe20008400000 */
[----:B------:R-:W-:Y:S01]  /*e2f0*/  FMUL R3, R218, UR20 ;  /* 0x00000014da037c20 */ /* 0x000fe20008400000 */
[----:B-1----:R-:W-:-:S03]  /*e300*/  F2FP.SATFINITE.E4M3.F32.PACK_AB_MERGE_C R9, RZ, R0, RZ ;  /* 0x00000000ff09723e */ /* 0x002fc600048070ff */
[----:B------:R-:W-:Y:S02]  /*e310*/  F2FP.SATFINITE.E4M3.F32.PACK_AB_MERGE_C R13, RZ, R2, RZ ;  /* 0x00000002ff0d723e */ /* 0x000fe400048070ff */
[----:B0-----:R-:W-:Y:S01]  /*e320*/  F2FP.SATFINITE.E4M3.F32.PACK_AB_MERGE_C R7, RZ, R3, RZ ;  /* 0x00000003ff07723e */ /* 0x001fe200048070ff */
[----:B------:R0:W-:Y:S01]  /*e330*/  @!P5 STG.E.U8 desc[UR18][R24.64+0xe9], R9 ;  /* 0x0000e9091800d986 */ /* 0x0001e2000c101112 */
[----:B------:R-:W-:-:S03]  /*e340*/  ISETP.LT.OR P5, PT, R35, 0xf2, !P2 ;  /* 0x000000f22300780c */ /* 0x000fc600057a1670 */
[----:B------:R-:W-:Y:S01]  /*e350*/  @!P4 STG.E.U8 desc[UR18][R26.64+0xe8], R13 ;  /* 0x0000e80d1a00c986 */ /* 0x000fe2000c101112 */
[----:B------:R-:W-:-:S03]  /*e360*/  ISETP.LT.OR P4, PT, R35, 0xf1, !P2 ;  /* 0x000000f12300780c */ /* 0x000fc60005781670 */
[----:B------:R1:W-:Y:S01]  /*e370*/  @!P6 STG.E.U8 desc[UR18][R26.64+0xe9], R7 ;  /* 0x0000e9071a00e986 */ /* 0x0003e2000c101112 */
[----:B------:R-:W-:Y:S01]  /*e380*/  ISETP.LT.OR P6, PT, R35, 0xf1, !P1 ;  /* 0x000000f12300780c */ /* 0x000fe20004fc1670 */
[----:B------:R-:W-:Y:S01]  /*e390*/  FMUL R0, R220, UR20 ;  /* 0x00000014dc007c20 */ /* 0x000fe20008400000 */
[----:B------:R-:W-:Y:S01]  /*e3a0*/  FMUL R2, R221, UR20 ;  /* 0x00000014dd027c20 */ /* 0x000fe20008400000 */
[----:B------:R-:W-:-:S03]  /*e3b0*/  FMUL R3, R223, UR20 ;  /* 0x00000014df037c20 */ /* 0x000fc60008400000 */
[----:B------:R-:W-:Y:S02]  /*e3c0*/  F2FP.SATFINITE.E4M3.F32.PACK_AB_MERGE_C R5, RZ, R0, RZ ;  /* 0x00000000ff05723e */ /* 0x000fe400048070ff */
[----:B------:R-:W-:Y:S02]  /*e3d0*/  F2FP.SATFINITE.E4M3.F32.PACK_AB_MERGE_C R11, RZ, R2, RZ ;  /* 0x00000002ff0b723e */ /* 0x000fe400048070ff */
[----:B0-----:R-:W-:Y:S01]  /*e3e0*/  F2FP.SATFINITE.E4M3.F32.PACK_AB_MERGE_C R9, RZ, R3, RZ ;  /* 0x00000003ff09723e */ /* 0x001fe200048070ff */
[----:B------:R-:W-:Y:S01]  /*e3f0*/  @!P4 STG.E.U8 desc[UR18][R24.64+0xf0], R5 ;  /* 0x0000f0051800c986 */ /* 0x000fe2000c101112 */
[----:B------:R-:W-:-:S03]  /*e400*/  ISETP.LT.OR P4, PT, R35, 0xf2, !P1 ;  /* 0x000000f22300780c */ /* 0x000fc60004f81670 */
[----:B------:R0:W-:Y:S01]  /*e410*/  @!P5 STG.E.U8 desc[UR18][R24.64+0xf1], R11 ;  /* 0x0000f10b1800d986 */ /* 0x0001e2000c101112 */
[C---:B------:R-:W-:Y:S02]  /*e420*/  ISETP.LT.OR P5, PT, R35.reuse, 0xf9, !P2 ;  /* 0x000000f92300780c */ /* 0x040fe400057a1670 */
[C---:B------:R-:W-:Y:S01]  /*e430*/  ISETP.LT.OR P2, PT, R35.reuse, 0xfa, !P2 ;  /* 0x000000fa2300780c */ /* 0x040fe20005741670 */
[----:B------:R0:W-:Y:S01]  /*e440*/  @!P6 STG.E.U8 desc[UR18][R26.64+0xf0], R9 ;  /* 0x0000f0091a00e986 */ /* 0x0001e2000c101112 */
[C---:B------:R-:W-:Y:S02]  /*e450*/  ISETP.LT.OR P6, PT, R35.reuse, 0xf9, !P1 ;  /* 0x000000f92300780c */ /* 0x040fe40004fc1670 */
[----:B------:R-:W-:Y:S01]  /*e460*/  ISETP.LT.OR P1, PT, R35, 0xfa, !P1 ;  /* 0x000000fa2300780c */ /* 0x000fe20004f21670 */
[----:B---3--:R-:W-:Y:S01]  /*e470*/  FMUL R0, R222, UR20 ;  /* 0x00000014de007c20 */ /* 0x008fe20008400000 */
[----:B----4-:R-:W-:-:S04]  /*e480*/  FMUL R2, R225, UR20 ;  /* 0x00000014e1027c20 */ /* 0x010fc80008400000 */
[----:B-1----:R-:W-:Y:S01]  /*e490*/  F2FP.SATFINITE.E4M3.F32.PACK_AB_MERGE_C R7, RZ, R0, RZ ;  /* 0x00000000ff07723e */ /* 0x002fe200048070ff */
[----:B--2---:R-:W-:Y:S01]  /*e4a0*/  FMUL R3, R224, UR20 ;  /* 0x00000014e0037c20 */ /* 0x004fe20008400000 */
[----:B------:R-:W-:Y:S01]  /*e4b0*/  FMUL R4, R226, UR20 ;  /* 0x00000014e2047c20 */ /* 0x000fe20008400000 */
[----:B0-----:R-:W-:-:S03]  /*e4c0*/  F2FP.SATFINITE.E4M3.F32.PACK_AB_MERGE_C R11, RZ, R2, RZ ;  /* 0x00000002ff0b723e */ /* 0x001fc600048070ff */
[----:B------:R-:W-:Y:S01]  /*e4d0*/  F2FP.SATFINITE.E4M3.F32.PACK_AB_MERGE_C R3, RZ, R3, RZ ;  /* 0x00000003ff03723e */ /* 0x000fe200048070ff */
[----:B------:R-:W-:Y:S01]  /*e4e0*/  FMUL R5, R227, UR20 ;  /* 0x00000014e3057c20 */ /* 0x000fe20008400000 */
[----:B------:R-:W-:Y:S01]  /*e4f0*/  F2FP.SATFINITE.E4M3.F32.PACK_AB_MERGE_C R9, RZ, R4, RZ ;  /* 0x00000004ff09723e */ /* 0x000fe200048070ff */
[----:B------:R0:W-:Y:S03]  /*e500*/  @!P4 STG.E.U8 desc[UR18][R26.64+0xf1], R7 ;  /* 0x0000f1071a00c986 */ /* 0x0001e6000c101112 */
[----:B------:R-:W-:Y:S01]  /*e510*/  F2FP.SATFINITE.E4M3.F32.PACK_AB_MERGE_C R5, RZ, R5, RZ ;  /* 0x00000005ff05723e */ /* 0x000fe200048070ff */
[----:B------:R0:W-:Y:S04]  /*e520*/  @!P5 STG.E.U8 desc[UR18][R24.64+0xf8], R11 ;  /* 0x0000f80b1800d986 */ /* 0x0001e8000c101112 */
[----:B------:R0:W-:Y:S04]  /*e530*/  @!P2 STG.E.U8 desc[UR18][R24.64+0xf9], R3 ;  /* 0x0000f9031800a986 */ /* 0x0001e8000c101112 */
[----:B------:R0:W-:Y:S04]  /*e540*/  @!P6 STG.E.U8 desc[UR18][R26.64+0xf8], R9 ;  /* 0x0000f8091a00e986 */ /* 0x0001e8000c101112 */
[----:B------:R0:W-:Y:S02]  /*e550*/  @!P1 STG.E.U8 desc[UR18][R26.64+0xf9], R5 ;  /* 0x0000f9051a009986 */ /* 0x0001e4000c101112 */
.L_x_296:
[----:B------:R-:W-:Y:S05]  /*e560*/  BSYNC B0 ;  /* 0x0000000000007941 */ /* 0x000fea0003800000 */
.L_x_38:
[----:B0-----:R-:W2:Y:S04]  /*e570*/  LDL.LU R3, [R1+0x7c] ;  /* 0x00007c0001037983 */ /* 0x001ea80000300800 */
[----:B-----5:R-:W2:Y:S01]  /*e580*/  LDL.LU R2, [R1+0x80] ;  /* 0x0000800001027983 */ /* 0x020ea20000300800 */
[----:B------:R-:W-:Y:S01]  /*e590*/  ULDC UR6, c[0x0][0xc] ;  /* 0x0000030000067ab9 */ /* 0x000fe20000000800 */
[----:B------:R-:W-:Y:S01]  /*e5a0*/  ULDC UR7, c[0x0][0x10] ;  /* 0x0000040000077ab9 */ /* 0x000fe20000000800 */
[----:B------:R-:W2:Y:S01]  /*e5b0*/  LDC R5, c[0x0][0x14] ;  /* 0x00000500ff057b82 */ /* 0x000ea20000000800 */
[----:B------:R-:W-:Y:S01]  /*e5c0*/  UIMAD.WIDE.U32 UR6, UR6, UR7, URZ ;  /* 0x00000007060672a5 */ /* 0x000fe2000f8e003f */
[----:B------:R-:W-:Y:S01]  /*e5d0*/  PRMT R0, RZ, 0x7610, R0 ;  /* 0x00007610ff007816 */ /* 0x000fe20000000000 */
[----:B------:R-:W-:-:S04]  /*e5e0*/  UMOV UR23, 0xffffffff ;  /* 0xffffffff00177882 */ /* 0x000fc80000000000 */
[----:B--2---:R-:W-:-:S04]  /*e5f0*/  IMAD.WIDE.U32 R2, R5, UR6, R2 ;  /* 0x0000000605027c25 */ /* 0x004fc8000f8e0002 */
[----:B------:R-:W-:Y:S01]  /*e600*/  IMAD R5, R5, UR7, RZ ;  /* 0x0000000705057c24 */ /* 0x000fe2000f8e02ff */
[----:B------:R-:W-:Y:S01]  /*e610*/  ULDC.64 UR6, c[0x0][0x650] ;  /* 0x0001940000067ab9 */ /* 0x000fe20000000a00 */
[----:B------:R-:W-:Y:S01]  /*e620*/  IMAD.MOV.U32 R19, RZ, RZ, R2 ;  /* 0x000000ffff137224 */ /* 0x000fe200078e0002 */
[----:B------:R-:W-:Y:S01]  /*e630*/  ISETP.GE.U32.AND P1, PT, R2, UR6, PT ;  /* 0x0000000602007c0c */ /* 0x000fe2000bf26070 */
[----:B------:R-:W-:Y:S02]  /*e640*/  IMAD.IADD R22, R3, 0x1, R5 ;  /* 0x0000000103167824 */ /* 0x000fe400078e0205 */
[----:B------:R-:W-:-:S03]  /*e650*/  IMAD.MOV.U32 R2, RZ, RZ, -0x1 ;  /* 0xffffffffff027424 */ /* 0x000fc600078e00ff */
[----:B------:R0:W-:Y:S01]  /*e660*/  STL [R1+0x7c], R22 ;  /* 0x00007c1601007387 */ /* 0x0001e20000100800 */
[----:B------:R-:W-:-:S03]  /*e670*/  ISETP.GE.U32.AND.EX P1, PT, R22, UR7, PT, P1 ;  /* 0x0000000716007c0c */ /* 0x000fc6000bf26110 */
[----:B------:R0:W-:Y:S04]  /*e680*/  STL [R1+0x80], R19 ;  /* 0x0000801301007387 */ /* 0x0001e80000100800 */
[----:B------:R0:W-:Y:S06]  /*e690*/  STL [R1+0x84], R2 ;  /* 0x0000840201007387 */ /* 0x0001ec0000100800 */
[----:B------:R-:W-:Y:S05]  /*e6a0*/  @P1 BRA `(.L_x_297) ;  /* 0x00000004006c1947 */ /* 0x000fea0003800000 */
[----:B------:R-:W2:Y:S01]  /*e6b0*/  S2R R14, SR_CTAID.X ;  /* 0x00000000000e7919 */ /* 0x000ea20000002500 */
[----:B------:R-:W5:Y:S01]  /*e6c0*/  LDC.64 R8, c[0x0][0x628] ;  /* 0x00018a00ff087b82 */ /* 0x000f620000000a00 */
[----:B------:R-:W-:Y:S01]  /*e6d0*/  ULDC UR6, c[0x0][0x150] ;  /* 0x0000540000067ab9 */ /* 0x000fe20000000800 */
[----:B------:R-:W-:Y:S01]  /*e6e0*/  IMAD.MOV.U32 R6, RZ, RZ, R19 ;  /* 0x000000ffff067224 */ /* 0x000fe200078e0013 */
[----:B------:R-:W0:Y:S01]  /*e6f0*/  S2R R16, SR_CTAID.Y ;  /* 0x0000000000107919 */ /* 0x000e220000002600 */
[----:B------:R-:W-:-:S04]  /*e700*/  IMAD.MOV.U32 R7, RZ, RZ, R22 ;  /* 0x000000ffff077224 */ /* 0x000fc800078e0016 */
[----:B------:R-:W0:Y:S08]  /*e710*/  LDC R17, c[0x0][0x144] ;  /* 0x00005100ff117b82 */ /* 0x000e300000000800 */
[----:B------:R-:W0:Y:S08]  /*e720*/  LDC R10, c[0x0][0x630] ;  /* 0x00018c00ff0a7b82 */ /* 0x000e300000000800 */
[----:B------:R-:W0:Y:S01]  /*e730*/  LDC.64 R12, c[0x0][0x620] ;  /* 0x00018800ff0c7b82 */ /* 0x000e220000000a00 */
[----:B-----5:R-:W-:-:S04]  /*e740*/  ISETP.NE.U32.AND P1, PT, R8, RZ, PT ;  /* 0x000000ff0800720c */ /* 0x020fc80003f25070 */
[----:B------:R-:W-:Y:S02]  /*e750*/  ISETP.NE.AND.EX P1, PT, R9, RZ, PT, P1 ;  /* 0x000000ff0900720c */ /* 0x000fe40003f25310 */
[----:B--2---:R-:W-:-:S05]  /*e760*/  I2FP.F32.U32 R0, R14 ;  /* 0x0000000e00007245 */ /* 0x004fca0000201000 */
[----:B------:R-:W-:-:S04]  /*e770*/  FMUL R0, R0, UR6 ;  /* 0x0000000600007c20 */ /* 0x000fc80008400000 */
[----:B------:R2:W0:Y:S02]  /*e780*/  F2I.U32.TRUNC.NTZ R15, R0 ;  /* 0x00000000000f7305 */ /* 0x000424000020f000 */
[----:B------:R-:W-:Y:S05]  /*e790*/  @!P1 BRA `(.L_x_298) ;  /* 0x0000000000289947 */ /* 0x000fea0003800000 */
[----:B--2---:R-:W2:Y:S02]  /*e7a0*/  LDC R0, c[0x0][0x634] ;  /* 0x00018d00ff007b82 */ /* 0x004ea40000000800 */
[----:B--2---:R-:W-:-:S05]  /*e7b0*/  IADD3 R7, P1, R19, R0, RZ ;  /* 0x0000000013077210 */ /* 0x004fca0007f3e0ff */
[----:B------:R-:W-:-:S04]  /*e7c0*/  IMAD.X R11, RZ, RZ, R22, P1 ;  /* 0x000000ffff0b7224 */ /* 0x000fc800008e0616 */
[----:B0-----:R-:W-:-:S04]  /*e7d0*/  IMAD.WIDE.U32 R2, R11, R8, RZ ;  /* 0x000000080b027225 */ /* 0x001fc800078e00ff */
[----:B------:R-:W-:-:S04]  /*e7e0*/  IMAD.WIDE.U32 R4, P1, R7, R9, R2 ;  /* 0x0000000907047225 */ /* 0x000fc80007820002 */
[----:B------:R-:W-:-:S04]  /*e7f0*/  IMAD.WIDE.U32 R2, R7, R8, RZ ;  /* 0x0000000807027225 */ /* 0x000fc800078e00ff */
[----:B------:R-:W-:Y:S01]  /*e800*/  IMAD.X R7, RZ, RZ, RZ, P1 ;  /* 0x000000ffff077224 */ /* 0x000fe200008e06ff */
[----:B------:R-:W-:Y:S01]  /*e810*/  IADD3 RZ, P1, R3, R4, RZ ;  /* 0x0000000403ff7210 */ /* 0x000fe20007f3e0ff */
[----:B------:R-:W-:-:S04]  /*e820*/  IMAD.MOV.U32 R6, RZ, RZ, R5 ;  /* 0x000000ffff067224 */ /* 0x000fc800078e0005 */
[----:B------:R-:W-:-:S08]  /*e830*/  IMAD.WIDE.U32.X R6, R11, R9, R6, P1 ;  /* 0x000000090b067225 */ /* 0x000fd000008e0406 */
.L_x_298:
[-CC-:B01----:R-:W-:Y:S01]  /*e840*/  SHF.R.U64 R24, R6, R10.reuse, R7.reuse ;  /* 0x0000000a06187219 */ /* 0x183fe20000001207 */
[----:B------:R-:W0:Y:S01]  /*e850*/  LDC.64 R20, c[0x0][0x640] ;  /* 0x00019000ff147b82 */ /* 0x000e220000000a00 */
[----:B--2---:R-:W-:Y:S01]  /*e860*/  SHF.R.U32.HI R0, RZ, R10, R7 ;  /* 0x0000000aff007219 */ /* 0x004fe20000011607 */
[----:B------:R-:W-:Y:S01]  /*e870*/  IMAD.MOV.U32 R2, RZ, RZ, R19 ;  /* 0x000000ffff027224 */ /* 0x000fe200078e0013 */
[----:B------:R-:W-:Y:S01]  /*e880*/  IADD3 R5, P1, RZ, -R24, RZ ;  /* 0x80000018ff057210 */ /* 0x000fe20007f3e0ff */
[----:B------:R-:W-:Y:S01]  /*e890*/  IMAD.MOV R15, RZ, RZ, -R15 ;  /* 0x000000ffff0f7224 */ /* 0x000fe200078e0a0f */
[----:B------:R-:W-:Y:S01]  /*e8a0*/  ULDC UR6, c[0x0][0x154] ;  /* 0x0000550000067ab9 */ /* 0x000fe20000000800 */
[----:B------:R-:W-:Y:S02]  /*e8b0*/  IMAD.MOV.U32 R7, RZ, RZ, 0x1 ;  /* 0x00000001ff077424 */ /* 0x000fe400078e00ff */
[----:B------:R-:W1:Y:S01]  /*e8c0*/  LDC R4, c[0x0][0x618] ;  /* 0x00018600ff047b82 */ /* 0x000e620000000800 */
[----:B------:R-:W-:-:S02]  /*e8d0*/  IMAD.X R3, RZ, RZ, ~R0, P1 ;  /* 0x000000ffff037224 */ /* 0x000fc400008e0e00 */
[----:B------:R-:W-:Y:S02]  /*e8e0*/  IMAD R15, R17, R15, R14 ;  /* 0x0000000f110f7224 */ /* 0x000fe400078e020e */
[-C--:B------:R-:W-:Y:S02]  /*e8f0*/  IMAD R0, R3, R12.reuse, RZ ;  /* 0x0000000c03007224 */ /* 0x080fe400078e02ff */
[----:B------:R-:W-:Y:S01]  /*e900*/  IMAD.MOV.U32 R3, RZ, RZ, R22 ;  /* 0x000000ffff037224 */ /* 0x000fe200078e0016 */
[----:B------:R-:W2:Y:S01]  /*e910*/  LDC R6, c[0x0][0x608] ;  /* 0x00018200ff067b82 */ /* 0x000ea20000000800 */
[----:B------:R-:W-:-:S04]  /*e920*/  IMAD.WIDE.U32 R2, R5, R12, R2 ;  /* 0x0000000c05027225 */ /* 0x000fc800078e0002 */
[----:B------:R-:W-:-:S03]  /*e930*/  IMAD R5, R5, R13, R0 ;  /* 0x0000000d05057224 */ /* 0x000fc600078e0200 */
[----:B------:R-:W5:Y:S01]  /*e940*/  LDC R18, c[0x0][0x658] ;  /* 0x00019600ff127b82 */ /* 0x000f620000000800 */
[----:B------:R-:W-:Y:S01]  /*e950*/  I2FP.F32.U32 R0, R16 ;  /* 0x0000001000007245 */ /* 0x000fe20000201000 */
[----:B------:R-:W-:Y:S01]  /*e960*/  IMAD.IADD R3, R3, 0x1, R5 ;  /* 0x0000000103037824 */ /* 0x000fe200078e0205 */
[----:B0-----:R-:W-:Y:S01]  /*e970*/  ISETP.NE.U32.AND P1, PT, R20, RZ, PT ;  /* 0x000000ff1400720c */ /* 0x001fe20003f25070 */
[----:B------:R-:W-:Y:S02]  /*e980*/  IMAD.MOV.U32 R5, RZ, RZ, -0x1 ;  /* 0xffffffffff057424 */ /* 0x000fe400078e00ff */
[----:B------:R-:W-:Y:S02]  /*e990*/  FMUL R0, R0, UR6 ;  /* 0x0000000600007c20 */ /* 0x000fe40008400000 */
[----:B------:R-:W0:Y:S01]  /*e9a0*/  LDC R13, c[0x0][0x148] ;  /* 0x00005200ff0d7b82 */ /* 0x000e220000000800 */
[----:B-1----:R-:W-:Y:S01]  /*e9b0*/  SHF.R.U64 R10, R2, R4, R3 ;  /* 0x00000004020a7219 */ /* 0x002fe20000001203 */
[----:B------:R1:W0:Y:S01]  /*e9c0*/  F2I.U32.TRUNC.NTZ R12, R0 ;  /* 0x00000000000c7305 */ /* 0x000222000020f000 */
[----:B------:R-:W-:-:S02]  /*e9d0*/  ISETP.NE.AND.EX P1, PT, R21, RZ, PT, P1 ;  /* 0x000000ff1500720c */ /* 0x000fc40003f25310 */
[----:B------:R-:W-:-:S03]  /*e9e0*/  SHF.R.U32.HI R3, RZ, R4, R3 ;  /* 0x00000004ff037219 */ /* 0x000fc60000011603 */
[----:B------:R-:W0:Y:S01]  /*e9f0*/  LDC R14, c[0x0][0x600] ;  /* 0x00018000ff0e7b82 */ /* 0x000e220000000800 */
[-CC-:B--2---:R-:W-:Y:S02]  /*ea00*/  SHF.R.U64 R8, R10, R6.reuse, R3.reuse ;  /* 0x000000060a087219 */ /* 0x184fe40000001203 */
[----:B------:R-:W-:-:S05]  /*ea10*/  SHF.R.U32.HI R3, RZ, R6, R3 ;  /* 0x00000006ff037219 */ /* 0x000fca0000011603 */
[----:B------:R-:W2:Y:S01]  /*ea20*/  LDC R19, c[0x0][0x648] ;  /* 0x00019200ff137b82 */ /* 0x000ea20000000800 */
[-CC-:B-----5:R-:W-:Y:S02]  /*ea30*/  SHF.R.U64 R11, R8, R18.reuse, R3.reuse ;  /* 0x00000012080b7219 */ /* 0x1a0fe40000001203 */
[-C--:B------:R-:W-:Y:S02]  /*ea40*/  SHF.L.U32 R5, R5, R18.reuse, RZ ;  /* 0x0000001205057219 */ /* 0x080fe400000006ff */
[-C--:B------:R-:W-:Y:S01]  /*ea50*/  SHF.R.U32.HI R3, RZ, R18.reuse, R3 ;  /* 0x00000012ff037219 */ /* 0x080fe20000011603 */
[----:B------:R-:W-:Y:S01]  /*ea60*/  IMAD.MOV.U32 R2, RZ, RZ, R11 ;  /* 0x000000ffff027224 */ /* 0x000fe200078e000b */
[----:B------:R-:W-:Y:S01]  /*ea70*/  SHF.L.U32 R34, R7, R18, RZ ;  /* 0x0000001207227219 */ /* 0x000fe200000006ff */
[----:B------:R-:W0:Y:S01]  /*ea80*/  LDC R22, c[0x0][0x638] ;  /* 0x00018e00ff167b82 */ /* 0x000e220000000800 */
[----:B------:R-:W-:-:S07]  /*ea90*/  LOP3.LUT R17, RZ, R5, RZ, 0x33, !PT ;  /* 0x00000005ff117212 */ /* 0x000fce00078e33ff */
[----:B------:R-:W0:Y:S01]  /*eaa0*/  LDC R23, c[0x0][0x610] ;  /* 0x00018400ff177b82 */ /* 0x000e220000000800 */
[----:B-1----:R-:W-:Y:S05]  /*eab0*/  @!P1 BRA `(.L_x_299) ;  /* 0x0000000000289947 */ /* 0x002fea0003800000 */
[----:B------:R-:W1:Y:S02]  /*eac0*/  LDC R0, c[0x0][0x64c] ;  /* 0x00019300ff007b82 */ /* 0x000e640000000800 */
[----:B-1----:R-:W-:-:S05]  /*ead0*/  IADD3 R7, P1, R11, R0, RZ ;  /* 0x000000000b077210 */ /* 0x002fca0007f3e0ff */
        /* <DEDUP_REMOVED lines=8> */
.L_x_299:
[----:B--2---:R-:W-:Y:S01]  /*eb60*/  SHF.R.U64 R0, R2, R19, R3 ;  /* 0x0000001302007219 */ /* 0x004fe20000001203 */
[----:B0-----:R-:W-:Y:S01]  /*eb70*/  VIADD R3, R14, 0xffffffff ;  /* 0xffffffff0e037836 */ /* 0x001fe20000000000 */
[----:B------:R-:W-:Y:S01]  /*eb80*/  LOP3.LUT R5, R8, R17, RZ, 0xc0, !PT ;  /* 0x0000001108057212 */ /* 0x000fe200078ec0ff */
[----:B------:R-:W-:Y:S01]  /*eb90*/  IMAD.MOV R12, RZ, RZ, -R12 ;  /* 0x000000ffff0c7224 */ /* 0x000fe200078e0a0c */
[----:B------:R-:W-:Y:S01]  /*eba0*/  R2UR UR23, R24 ;  /* 0x00000000181772ca */ /* 0x000fe200000e0000 */
[----:B------:R-:W-:Y:S01]  /*ebb0*/  IMAD.MOV R2, RZ, RZ, -R0 ;  /* 0x000000ffff027224 */ /* 0x000fe200078e0a00 */
[----:B------:R-:W-:Y:S01]  /*ebc0*/  LOP3.LUT R3, R10, R3, RZ, 0xc0, !PT ;  /* 0x000000030a037212 */ /* 0x000fe200078ec0ff */
[----:B------:R-:W-:Y:S02]  /*ebd0*/  IMAD R34, R34, R0, R5 ;  /* 0x0000000022227224 */ /* 0x000fe400078e0205 */
[----:B------:R-:W-:Y:S02]  /*ebe0*/  @P3 IMAD R15, R13, R12, R16 ;  /* 0x0000000c0d0f3224 */ /* 0x000fe400078e0210 */
[----:B------:R-:W-:-:S02]  /*ebf0*/  IMAD R0, R2, R22, R11 ;  /* 0x0000001602007224 */ /* 0x000fc400078e020b */
[----:B------:R-:W-:Y:S02]  /*ec00*/  IMAD R34, R34, R23, R15 ;  /* 0x0000001722227224 */ /* 0x000fe400078e020f */
[----:B------:R-:W-:Y:S02]  /*ec10*/  IMAD R3, R0, R14, R3 ;  /* 0x0000000e00037224 */ /* 0x000fe400078e0203 */
[----:B------:R-:W-:-:S03]  /*ec20*/  IMAD.MOV.U32 R0, RZ, RZ, 0x1 ;  /* 0x00000001ff007424 */ /* 0x000fc600078e00ff */
[----:B------:R-:W-:Y:S02]  /*ec30*/  SEL R2, R3, R34, !P3 ;  /* 0x0000002203027207 */ /* 0x000fe40005800000 */
[----:B------:R-:W-:-:S03]  /*ec40*/  SEL R34, R34, R3, !P3 ;  /* 0x0000000322227207 */ /* 0x000fc60005800000 */
[----:B------:R2:W-:Y:S04]  /*ec50*/  STL [R1+0x84], R2 ;  /* 0x0000840201007387 */ /* 0x0005e80000100800 */
.L_x_297:
[----:B------:R0:W-:Y:S01]  /*ec60*/  STL [R1+0x88], R34 ;  /* 0x0000882201007387 */ /* 0x0001e20000100800 */
[----:B------:R-:W-:-:S13]  /*ec70*/  LOP3.LUT P1, RZ, R0, 0xff, RZ, 0xc0, !PT ;  /* 0x000000ff00ff7812 */ /* 0x000fda000782c0ff */
[----:B0-----:R-:W-:Y:S05]  /*ec80*/  @P1 BRA `(.L_x_300) ;  /* 0xffffff2400f01947 */ /* 0x001fea000383ffff */
[----:B------:R-:W-:Y:S05]  /*ec90*/  EXIT ;  /* 0x000000000000794d */ /* 0x000fea0003800000 */
.L_x_8:
[----:B------:R-:W2:Y:S01]  /*eca0*/  LDL R22, [R1+0x80] ;  /* 0x0000800001167983 */ /* 0x000ea20000100800 */
[----:B0-----:R-:W-:-:S03]  /*ecb0*/  ULDC.64 UR4, c[0x0][0x650] ;  /* 0x0001940000047ab9 */ /* 0x001fc60000000a00 */
[----:B-1----:R-:W3:Y:S01]  /*ecc0*/  LDL R23, [R1+0x7c] ;  /* 0x00007c0001177983 */ /* 0x002ee20000100800 */
[----:B------:R-:W-:Y:S01]  /*ecd0*/  PRMT R4, RZ, 0x7610, R4 ;  /* 0x00007610ff047816 */ /* 0x000fe20000000004 */
[----:B------:R-:W-:Y:S02]  /*ece0*/  IMAD.MOV.U32 R5, RZ, RZ, -0x1 ;  /* 0xffffffffff057424 */ /* 0x000fe400078e00ff */
[----:B------:R-:W-:Y:S02]  /*ecf0*/  IMAD.MOV.U32 R7, RZ, RZ, -0x1 ;  /* 0xffffffffff077424 */ /* 0x000fe400078e00ff */
[----:B------:R-:W-:Y:S01]  /*ed00*/  IMAD.MOV.U32 R6, RZ, RZ, -0x1 ;  /* 0xffffffffff067424 */ /* 0x000fe200078e00ff */
[----:B--2---:R-:W-:-:S04]  /*ed10*/  ISETP.GE.U32.AND P0, PT, R22, UR4, PT ;  /* 0x0000000416007c0c */ /* 0x004fc8000bf06070 */
[----:B---3--:R-:W-:-:S13]  /*ed20*/  ISETP.GE.U32.AND.EX P0, PT, R23, UR5, PT, P0 ;  /* 0x0000000517007c0c */ /* 0x008fda000bf06100 */
[----:B------:R-:W-:Y:S05]  /*ed30*/  @P0 BRA `(.L_x_301) ;  /* 0x00000004002c0947 */ /* 0x000fea0003800000 */
[----:B------:R-:W0:Y:S01]  /*ed40*/  LDC.64 R14, c[0x0][0x628] ;  /* 0x00018a00ff0e7b82 */ /* 0x000e220000000a00 */
[----:B------:R-:W-:Y:S02]  /*ed50*/  IMAD.MOV.U32 R8, RZ, RZ, R22 ;  /* 0x000000ffff087224 */ /* 0x000fe400078e0016 */
[----:B------:R-:W-:-:S05]  /*ed60*/  IMAD.MOV.U32 R9, RZ, RZ, R23 ;  /* 0x000000ffff097224 */ /* 0x000fca00078e0017 */
[----:B------:R-:W1:Y:S08]  /*ed70*/  LDC R10, c[0x0][0x630] ;  /* 0x00018c00ff0a7b82 */ /* 0x000e700000000800 */
[----:B------:R-:W2:Y:S01]  /*ed80*/  LDC.64 R16, c[0x0][0x620] ;  /* 0x00018800ff107b82 */ /* 0x000ea20000000a00 */
[----:B0-----:R-:W-:-:S04]  /*ed90*/  ISETP.NE.U32.AND P0, PT, R14, RZ, PT ;  /* 0x000000ff0e00720c */ /* 0x001fc80003f05070 */
[----:B------:R-:W-:-:S13]  /*eda0*/  ISETP.NE.AND.EX P0, PT, R15, RZ, PT, P0 ;  /* 0x000000ff0f00720c */ /* 0x000fda0003f05300 */
[----:B-12---:R-:W-:Y:S05]  /*edb0*/  @!P0 BRA `(.L_x_302) ;  /* 0x0000000000288947 */ /* 0x006fea0003800000 */
        /* <DEDUP_REMOVED lines=10> */
.L_x_302:
[----:B------:R-:W0:Y:S01]  /*ee60*/  LDC.64 R20, c[0x0][0x640] ;  /* 0x00019000ff147b82 */ /* 0x000e220000000a00 */
[-CC-:B------:R-:W-:Y:S02]  /*ee70*/  SHF.R.U64 R14, R8, R10.reuse, R9.reuse ;  /* 0x0000000a080e7219 */ /* 0x180fe40000001209 */
[----:B------:R-:W-:Y:S02]  /*ee80*/  SHF.R.U32.HI R4, RZ, R10, R9 ;  /* 0x0000000aff047219 */ /* 0x000fe40000011609 */
[----:B------:R-:W-:-:S03]  /*ee90*/  IADD3 R7, P0, RZ, -R14, RZ ;  /* 0x8000000eff077210 */ /* 0x000fc60007f1e0ff */
[----:B------:R-:W1:Y:S02]  /*eea0*/  LDC R8, c[0x0][0x618] ;  /* 0x00018600ff087b82 */ /* 0x000e640000000800 */
[----:B------:R-:W-:Y:S02]  /*eeb0*/  IMAD.X R5, RZ, RZ, ~R4, P0 ;  /* 0x000000ffff057224 */ /* 0x000fe400000e0e04 */
[----:B------:R-:W-:Y:S02]  /*eec0*/  IMAD.MOV.U32 R4, RZ, RZ, R22 ;  /* 0x000000ffff047224 */ /* 0x000fe400078e0016 */
[-C--:B------:R-:W-:Y:S02]  /*eed0*/  IMAD R6, R5, R16.reuse, RZ ;  /* 0x0000001005067224 */ /* 0x080fe400078e02ff */
[----:B------:R-:W2:Y:S01]  /*eee0*/  LDC R18, c[0x0][0x608] ;  /* 0x00018200ff127b82 */ /* 0x000ea20000000800 */
[----:B------:R-:W-:Y:S02]  /*eef0*/  IMAD.MOV.U32 R5, RZ, RZ, R23 ;  /* 0x000000ffff057224 */ /* 0x000fe400078e0017 */
[----:B------:R-:W-:-:S05]  /*ef00*/  IMAD.WIDE.U32 R4, R7, R16, R4 ;  /* 0x0000001007047225 */ /* 0x000fca00078e0004 */
[----:B------:R-:W3:Y:S01]  /*ef10*/  LDC R19, c[0x0][0x658] ;  /* 0x00019600ff137b82 */ /* 0x000ee20000000800 */
[----:B------:R-:W-:Y:S01]  /*ef20*/  IMAD R7, R7, R17, R6 ;  /* 0x0000001107077224 */ /* 0x000fe200078e0206 */
[----:B0-----:R-:W-:Y:S01]  /*ef30*/  ISETP.NE.U32.AND P0, PT, R20, RZ, PT ;  /* 0x000000ff1400720c */ /* 0x001fe20003f05070 */
[----:B------:R-:W-:Y:S02]  /*ef40*/  IMAD.MOV.U32 R6, RZ, RZ, -0x1 ;  /* 0xffffffffff067424 */ /* 0x000fe400078e00ff */
[----:B------:R-:W-:Y:S01]  /*ef50*/  IMAD.IADD R5, R5, 0x1, R7 ;  /* 0x0000000105057824 */ /* 0x000fe200078e0207 */
[----:B------:R-:W-:Y:S02]  /*ef60*/  ISETP.NE.AND.EX P0, PT, R21, RZ, PT, P0 ;  /* 0x000000ff1500720c */ /* 0x000fe40003f05300 */
[----:B------:R-:W0:Y:S02]  /*ef70*/  LDC R17, c[0x0][0x600] ;  /* 0x00018000ff117b82 */ /* 0x000e240000000800 */
[----:B-1----:R-:W-:-:S02]  /*ef80*/  SHF.R.U64 R10, R4, R8, R5 ;  /* 0x00000008040a7219 */ /* 0x002fc40000001205 */
[----:B------:R-:W-:-:S04]  /*ef90*/  SHF.R.U32.HI R5, RZ, R8, R5 ;  /* 0x00000008ff057219 */ /* 0x000fc80000011605 */
[----:B------:R-:W1:Y:S01]  /*efa0*/  LDC R22, c[0x0][0x648] ;  /* 0x00019200ff167b82 */ /* 0x000e620000000800 */
[-CC-:B--2---:R-:W-:Y:S02]  /*efb0*/  SHF.R.U64 R15, R10, R18.reuse, R5.reuse ;  /* 0x000000120a0f7219 */ /* 0x184fe40000001205 */
[----:B------:R-:W-:Y:S01]  /*efc0*/  SHF.R.U32.HI R4, RZ, R18, R5 ;  /* 0x00000012ff047219 */ /* 0x000fe20000011605 */
[----:B------:R-:W-:-:S04]  /*efd0*/  IMAD.MOV.U32 R18, RZ, RZ, 0x1 ;  /* 0x00000001ff127424 */ /* 0x000fc800078e00ff */
[----:B------:R-:W2:Y:S01]  /*efe0*/  LDC R23, c[0x0][0x638] ;  /* 0x00018e00ff177b82 */ /* 0x000ea20000000800 */
[-CC-:B---3--:R-:W-:Y:S02]  /*eff0*/  SHF.R.U64 R16, R15, R19.reuse, R4.reuse ;  /* 0x000000130f107219 */ /* 0x188fe40000001204 */
[-C--:B------:R-:W-:Y:S02]  /*f000*/  SHF.L.U32 R6, R6, R19.reuse, RZ ;  /* 0x0000001306067219 */ /* 0x080fe400000006ff */
[----:B------:R-:W-:Y:S01]  /*f010*/  SHF.R.U32.HI R5, RZ, R19, R4 ;  /* 0x00000013ff057219 */ /* 0x000fe20000011604 */
[----:B------:R-:W-:Y:S01]  /*f020*/  IMAD.MOV.U32 R4, RZ, RZ, R16 ;  /* 0x000000ffff047224 */ /* 0x000fe200078e0010 */
[----:B------:R-:W-:Y:S01]  /*f030*/  LOP3.LUT R24, RZ, R6, RZ, 0x33, !PT ;  /* 0x00000006ff187212 */ /* 0x000fe200078e33ff */
[----:B------:R-:W3:Y:S01]  /*f040*/  LDC R25, c[0x0][0x610] ;  /* 0x00018400ff197b82 */ /* 0x000ee20000000800 */
[----:B------:R-:W-:Y:S05]  /*f050*/  @!P0 BRA `(.L_x_303) ;  /* 0x0000000000288947 */ /* 0x000fea0003800000 */
        /* <DEDUP_REMOVED lines=10> */
.L_x_303:
[----:B-1----:R-:W-:Y:S01]  /*f100*/  SHF.R.U64 R4, R4, R22, R5 ;  /* 0x0000001604047219 */ /* 0x002fe20000001205 */
[----:B0-----:R-:W-:Y:S01]  /*f110*/  VIADD R7, R17, 0xffffffff ;  /* 0xffffffff11077836 */ /* 0x001fe20000000000 */
[----:B------:R-:W-:Y:S01]  /*f120*/  SHF.L.U32 R18, R18, R19, RZ ;  /* 0x0000001312127219 */ /* 0x000fe200000006ff */
[----:B------:R-:W-:Y:S01]  /*f130*/  @P3 IMAD R0, R11, R12, R2 ;  /* 0x0000000c0b003224 */ /* 0x000fe200078e0202 */
[----:B------:R-:W-:Y:S01]  /*f140*/  LOP3.LUT R3, R15, R24, RZ, 0xc0, !PT ;  /* 0x000000180f037212 */ /* 0x000fe200078ec0ff */
[----:B------:R-:W-:Y:S01]  /*f150*/  IMAD.MOV R5, RZ, RZ, -R4 ;  /* 0x000000ffff057224 */ /* 0x000fe200078e0a04 */
[----:B------:R-:W-:Y:S01]  /*f160*/  LOP3.LUT R7, R10, R7, RZ, 0xc0, !PT ;  /* 0x000000070a077212 */ /* 0x000fe200078ec0ff */
[----:B------:R-:W-:Y:S02]  /*f170*/  IMAD.MOV.U32 R6, RZ, RZ, R14 ;  /* 0x000000ffff067224 */ /* 0x000fe400078e000e */
[----:B------:R-:W-:Y:S02]  /*f180*/  IMAD R3, R18, R4, R3 ;  /* 0x0000000412037224 */ /* 0x000fe400078e0203 */
[----:B--2---:R-:W-:-:S02]  /*f190*/  IMAD R2, R5, R23, R16 ;  /* 0x0000001705027224 */ /* 0x004fc400078e0210 */
[----:B---3--:R-:W-:Y:S02]  /*f1a0*/  IMAD R0, R3, R25, R0 ;  /* 0x0000001903007224 */ /* 0x008fe400078e0200 */
[----:B------:R-:W-:Y:S02]  /*f1b0*/  IMAD R5, R2, R17, R7 ;  /* 0x0000001102057224 */ /* 0x000fe400078e0207 */
[----:B------:R-:W-:-:S03]  /*f1c0*/  IMAD.MOV.U32 R4, RZ, RZ, 0x1 ;  /* 0x00000001ff047424 */ /* 0x000fc600078e00ff */
[----:B------:R-:W-:Y:S02]  /*f1d0*/  SEL R7, R5, R0, !P3 ;  /* 0x0000000005077207 */ /* 0x000fe40005800000 */
[----:B------:R-:W-:-:S07]  /*f1e0*/  SEL R5, R0, R5, !P3 ;  /* 0x0000000500057207 */ /* 0x000fce0005800000 */
.L_x_301:
[----:B------:R-:W-:-:S08]  /*f1f0*/  NOP ;  /* 0x0000000000007918 */ /* 0x000fd00000000000 */
[----:B------:R-:W0:-:S00]  /*f200*/  USETMAXREG.DEALLOC.CTAPOOL 0x28 ;  /* 0x00000028000079c8 */ /* 0x000e0000080e0500 */
[----:B------:R-:W-:-:S13]  /*f210*/  ISETP.NE.AND P0, PT, RZ, UR8, PT ;  /* 0x00000008ff007c0c */ /* 0x000fda000bf05270 */
[----:B------:R-:W-:Y:S05]  /*f220*/  @P0 EXIT ;  /* 0x000000000000094d */ /* 0x000fea0003800000 */
[----:B0-----:R-:W-:Y:S01]  /*f230*/  LOP3.LUT P0, RZ, R4, 0xff, RZ, 0xc0, !PT ;  /* 0x000000ff04ff7812 */ /* 0x001fe2000780c0ff */
[----:B------:R-:W-:Y:S02]  /*f240*/  IMAD.MOV.U32 R0, RZ, RZ, 0x1 ;  /* 0x00000001ff007424 */ /* 0x000fe400078e00ff */
[----:B------:R-:W-:-:S10]  /*f250*/  IMAD.MOV.U32 R9, RZ, RZ, RZ ;  /* 0x000000ffff097224 */ /* 0x000fd400078e00ff */
[----:B------:R-:W-:Y:S05]  /*f260*/  @!P0 BRA `(.L_x_304) ;  /* 0x0000000c005c8947 */ /* 0x000fea0003800000 */
[----:B------:R-:W0:Y:S01]  /*f270*/  S2UR UR12, SR_CgaCtaId ;  /* 0x00000000000c79c3 */ /* 0x000e220000008800 */
[----:B------:R-:W-:Y:S01]  /*f280*/  ULDC UR4, c[0x0][0x28c] ;  /* 0x0000a30000047ab9 */ /* 0x000fe20000000800 */
[----:B------:R-:W-:Y:S01]  /*f290*/  ULDC UR6, c[0x0][0x658] ;  /* 0x0001960000067ab9 */ /* 0x000fe20000000800 */
[----:B------:R-:W-:Y:S01]  /*f2a0*/  UIADD3 UR10, UR4, 0x1f, URZ ;  /* 0x0000001f040a7890 */ /* 0x000fe2000fffe03f */
[----:B------:R-:W-:Y:S01]  /*f2b0*/  BSSY B0, `(.L_x_304) ;  /* 0x00000d2000007945 */ /* 0x000fe20003800000 */
[----:B------:R-:W-:Y:S01]  /*f2c0*/  UMOV UR7, 0xffffffff ;  /* 0xffffffff00077882 */ /* 0x000fe20000000000 */
[----:B------:R-:W-:Y:S01]  /*f2d0*/  ULDC UR5, c[0x0][0x600] ;  /* 0x0001800000057ab9 */ /* 0x000fe20000000800 */
[----:B------:R-:W-:Y:S01]  /*f2e0*/  UMOV UR9, 0x1 ;  /* 0x0000000100097882 */ /* 0x000fe20000000000 */
[----:B------:R-:W-:Y:S01]  /*f2f0*/  USHF.L.U32 UR7, UR7, UR6, URZ ;  /* 0x0000000607077299 */ /* 0x000fe2000800063f */
[----:B------:R-:W-:Y:S01]  /*f300*/  IMAD.MOV.U32 R11, RZ, RZ, 0x1 ;  /* 0x00000001ff0b7424 */ /* 0x000fe200078e00ff */
[----:B------:R-:W-:Y:S01]  /*f310*/  UIADD3 UR4, UR5, -0x1, URZ ;  /* 0xffffffff05047890 */ /* 0x000fe2000fffe03f */
[----:B------:R-:W-:Y:S01]  /*f320*/  IMAD.MOV.U32 R0, RZ, RZ, 0x1 ;  /* 0x00000001ff007424 */ /* 0x000fe200078e00ff */
[----:B------:R-:W-:Y:S01]  /*f330*/  USHF.R.S32.HI UR11, URZ, 0x1f, UR10 ;  /* 0x0000001f3f0b7899 */ /* 0x000fe2000801140a */
[----:B------:R-:W-:Y:S01]  /*f340*/  IMAD.MOV.U32 R9, RZ, RZ, RZ ;  /* 0x000000ffff097224 */ /* 0x000fe200078e00ff */
[----:B------:R-:W-:Y:S01]  /*f350*/  ULDC UR8, c[0x0][0xc] ;  /* 0x0000030000087ab9 */ /* 0x000fe20000000800 */
[----:B------:R-:W-:-:S02]  /*f360*/  USHF.L.U32 UR5, UR9, UR6, URZ ;  /* 0x0000000609057299 */ /* 0x000fc4000800063f */
[----:B------:R-:W-:Y:S01]  /*f370*/  ULEA.HI UR11, UR11, UR10, URZ, 0x5 ;  /* 0x0000000a0b0b7291 */ /* 0x000fe2000f8f283f */
[----:B------:R-:W-:Y:S01]  /*f380*/  ULDC UR9, c[0x0][0x10] ;  /* 0x0000040000097ab9 */ /* 0x000fe20000000800 */
[----:B------:R-:W-:Y:S02]  /*f390*/  ULOP3.LUT UR6, URZ, UR7, URZ, 0x33, !UPT ;  /* 0x000000073f067292 */ /* 0x000fe4000f8e333f */
[----:B------:R-:W-:Y:S01]  /*f3a0*/  UIMAD.WIDE.U32 UR8, UR8, UR9, URZ ;  /* 0x00000009080872a5 */ /* 0x000fe2000f8e003f */
[----:B------:R-:W-:Y:S01]  /*f3b0*/  ULDC UR7, c[0x0][0x14] ;  /* 0x0000050000077ab9 */ /* 0x000fe20000000800 */
[----:B------:R-:W-:Y:S01]  /*f3c0*/  USHF.R.S32.HI UR20, URZ, 0x5, UR11 ;  /* 0x000000053f147899 */ /* 0x000fe2000801140b */
[----:B0-----:R-:W-:Y:S01]  /*f3d0*/  IMAD.U32 R8, RZ, RZ, UR12 ;  /* 0x0000000cff087e24 */ /* 0x001fe2000f8e00ff */
[----:B------:R-:W-:Y:S02]  /*f3e0*/  UIMAD.WIDE.U32 UR24, UR8, UR7, URZ ;  /* 0x00000007081872a5 */ /* 0x000fe4000f8e003f */
[----:B------:R-:W-:-:S02]  /*f3f0*/  UIMAD UR18, UR9, UR7, URZ ;  /* 0x00000007091272a4 */ /* 0x000fc4000f8e023f */
[----:B------:R-:W-:Y:S02]  /*f400*/  ULOP3.LUT UR23, UR13, 0x2, URZ, 0xfc, !UPT ;  /* 0x000000020d177892 */ /* 0x000fe4000f8efc3f */
[----:B------:R-:W-:Y:S02]  /*f410*/  UIADD3 UR18, UR25, UR18, URZ ;  /* 0x0000001219127290 */ /* 0x000fe4000fffe03f */
[----:B------:R-:W-:Y:S01]  /*f420*/  UIADD3 UR28, UR20, 0x1, URZ ;  /* 0x00000001141c7890 */ /* 0x000fe2000fffe03f */
[----:B------:R-:W-:-:S11]  /*f430*/  ULDC.64 UR26, c[0x0][0x198] ;  /* 0x00006600001a7ab9 */ /* 0x000fd60000000a00 */
.L_x_315:
[----:B------:R-:W-:-:S03]  /*f440*/  UMOV UR7, 0xffffffff ;  /* 0xffffffff00077882 */ /* 0x000fc60000000000 */
[----:B------:R-:W-:Y:S05]  /*f450*/  BRA.DIV UR7, `(.L_x_305) ;  /* 0x0000001607d47947 */ /* 0x000fea000b800000 */
[----:B------:R-:W-:-:S13]  /*f460*/  ELECT P0, URZ, PT ;  /* 0x00000000003f782f */ /* 0x000fda0003800000 */
.L_x_340:
[----:B------:R-:W0:Y:S01]  /*f470*/  LDC R2, c[0x0][0x28c] ;  /* 0x0000a300ff027b82 */ /* 0x000e220000000800 */
[----:B------:R-:W-:Y:S01]  /*f480*/  BSSY B1, `(.L_x_306) ;  /* 0x000003c000017945 */ /* 0x000fe20003800000 */
[----:B0-----:R-:W-:-:S13]  /*f490*/  ISETP.LT.OR P0, PT, R2, 0x1, !P0 ;  /* 0x000000010200780c */ /* 0x001fda0004701670 */
[----:B------:R-:W-:Y:S05]  /*f4a0*/  @P0 BRA `(.L_x_307) ;  /* 0x0000000000e40947 */ /* 0x000fea0003800000 */
[----:B------:R-:W-:Y:S02]  /*f4b0*/  IMAD R5, R5, 0x2, R8 ;  /* 0x0000000205057824 */ /* 0x000fe400078e0208 */
[----:B------:R-:W-:Y:S02]  /*f4c0*/  IMAD.SHL.U32 R10, R7, 0x100, RZ ;  /* 0x00000100070a7824 */ /* 0x000fe400078e00ff */
[----:B------:R-:W-:Y:S02]  /*f4d0*/  IMAD.MOV.U32 R14, RZ, RZ, RZ ;  /* 0x000000ffff0e7224 */ /* 0x000fe400078e00ff */
[----:B------:R-:W-:Y:S02]  /*f4e0*/  IMAD.U32 R15, RZ, RZ, UR28 ;  /* 0x0000001cff0f7e24 */ /* 0x000fe4000f8e00ff */
[----:B------:R-:W-:Y:S02]  /*f4f0*/  IMAD.MOV.U32 R2, RZ, RZ, R0 ;  /* 0x000000ffff027224 */ /* 0x000fe400078e0000 */
[----:B------:R-:W-:-:S02]  /*f500*/  IMAD.MOV.U32 R3, RZ, RZ, R9 ;  /* 0x000000ffff037224 */ /* 0x000fc400078e0009 */
[----:B------:R-:W-:-:S07]  /*f510*/  IMAD.SHL.U32 R7, R5, 0x40, RZ ;  /* 0x0000004005077824 */ /* 0x000fce00078e00ff */
.L_x_310:
[----:B------:R-:W0:Y:S01]  /*f520*/  S2UR UR7, SR_CgaCtaId ;  /* 0x00000000000779c3 */ /* 0x000e220000008800 */
[----:B------:R-:W1:Y:S01]  /*f530*/  S2R R16, SR_TID.X ;  /* 0x0000000000107919 */ /* 0x000e620000002100 */
[----:B------:R-:W-:Y:S02]  /*f540*/  MOV R5, 0x400 ;  /* 0x0000040000057802 */ /* 0x000fe40000000f00 */
[----:B------:R-:W-:Y:S01]  /*f550*/  SHF.L.U32 R4, R2, 0x1f, RZ ;  /* 0x0000001f02047819 */ /* 0x000fe200000006ff */
[----:B0-----:R-:W-:-:S05]  /*f560*/  IMAD.U32 R8, RZ, RZ, UR7 ;  /* 0x00000007ff087e24 */ /* 0x001fca000f8e00ff */
[----:B------:R-:W-:Y:S02]  /*f570*/  LEA R12, R8, R5, 0x18 ;  /* 0x00000005080c7211 */ /* 0x000fe400078ec0ff */
[----:B-1----:R-:W-:-:S03]  /*f580*/  LOP3.LUT P1, RZ, R16, 0x7f, RZ, 0xc0, !PT ;  /* 0x0000007f10ff7812 */ /* 0x002fc6000782c0ff */
[----:B------:R-:W-:-:S04]  /*f590*/  IMAD R13, R3, 0x8, R12 ;  /* 0x00000008030d7824 */ /* 0x000fc800078e020c */
[----:B------:R-:W0:Y:S06]  /*f5a0*/  SYNCS.PHASECHK.TRANS64.TRYWAIT P0, [R13+URZ+0x90], R4 ;  /* 0x000090040d0075a7 */ /* 0x000e2c000800017f */
[----:B------:R-:W1:Y:S01]  /*f5b0*/  @!P1 LDC R5, c[0x0][0x500] ;  /* 0x00014000ff059b82 */ /* 0x000e620000000800 */
[----:B0-----:R-:W-:Y:S05]  /*f5c0*/  @!P0 BRA `(.L_x_308) ;  /* 0x0000001400988947 */ /* 0x001fea0003800000 */
.L_x_341:
[----:B------:R-:W-:Y:S01]  /*f5d0*/  UPRMT UR7, UR23, 0x9910, URZ ;  /* 0x0000991017077896 */ /* 0x000fe2000800003f */
[----:B-1----:R1:W-:Y:S03]  /*f5e0*/  @!P1 SYNCS.ARRIVE.TRANS64 RZ, [R13+URZ], R5 ;  /* 0x000000050dff99a7 */ /* 0x0023e6000800003f */
[----:B------:R-:W-:-:S06]  /*f5f0*/  UISETP.NE.AND UP0, UPT, UR7, 0x2, UPT ;  /* 0x000000020700788c */ /* 0x000fcc000bf05270 */
[----:B------:R-:W-:-:S13]  /*f600*/  PLOP3.LUT P0, PT, PT, PT, UP0, 0x80, 0x0 ;  /* 0x000000000000781c */ /* 0x000fda0003f0f008 */
[----:B-1----:R-:W-:Y:S05]  /*f610*/  @P0 BRA `(.L_x_309) ;  /* 0x0000000000040947 */ /* 0x002fea0003800000 */
[----:B------:R-:W-:Y:S01]  /*f620*/  BPT.TRAP 0x1 ;  /* 0x000000040000795c */ /* 0x000fe20000300000 */
.L_x_309:
[----:B0-----:R-:W-:Y:S01]  /*f630*/  IMAD R4, R3, 0x2, R8 ;  /* 0x0000000203047824 */ /* 0x001fe200078e0208 */
[----:B------:R-:W-:Y:S01]  /*f640*/  R2UR UR9, R13 ;  /* 0x000000000d0972ca */ /* 0x000fe200000e0000 */
[----:B------:R-:W-:Y:S01]  /*f650*/  VIADD R15, R15, 0xffffffff ;  /* 0xffffffff0f0f7836 */ /* 0x000fe20000000000 */
[----:B------:R-:W-:Y:S01]  /*f660*/  UIADD3 UR14, UP0, UR26, 0xf0, URZ ;  /* 0x000000f01a0e7890 */ /* 0x000fe2000ff1e03f */
[--C-:B------:R-:W-:Y:S01]  /*f670*/  IMAD.U32 R4, R4, 0x800, R12.reuse ;  /* 0x0000080004047824 */ /* 0x100fe200078e000c */
[----:B------:R-:W-:Y:S01]  /*f680*/  R2UR UR11, R7 ;  /* 0x00000000070b72ca */ /* 0x000fe200000e0000 */
[C---:B------:R-:W-:Y:S01]  /*f690*/  IMAD R12, R3.reuse, 0x2000, R12 ;  /* 0x00002000030c7824 */ /* 0x040fe200078e020c */
[----:B------:R-:W-:Y:S01]  /*f6a0*/  R2UR UR10, R14 ;  /* 0x000000000e0a72ca */ /* 0x000fe200000e0000 */
[----:B------:R-:W-:Y:S01]  /*f6b0*/  UIADD3 UR30, UP1, UR26, 0x1f0, URZ ;  /* 0x000001f01a1e7890 */ /* 0x000fe2000ff3e03f */
[----:B------:R-:W-:Y:S01]  /*f6c0*/  R2UR UR7, R4 ;  /* 0x00000000040772ca */ /* 0x000fe200000e0000 */
[----:B------:R-:W-:Y:S01]  /*f6d0*/  UIADD3.X UR15, URZ, UR27, URZ, UP0, !UPT ;  /* 0x0000001b3f0f7290 */ /* 0x000fe200087fe43f */
[----:B------:R-:W-:Y:S01]  /*f6e0*/  R2UR UR8, R12 ;  /* 0x000000000c0872ca */ /* 0x000fe200000e0000 */
[----:B------:R-:W-:Y:S01]  /*f6f0*/  VIADD R3, R3, 0x1 ;  /* 0x0000000103037836 */ /* 0x000fe20000000000 */
[----:B------:R-:W-:Y:S01]  /*f700*/  R2UR UR12, R6 ;  /* 0x00000000060c72ca */ /* 0x000fe200000e0000 */
[----:B------:R-:W-:Y:S01]  /*f710*/  UIADD3.X UR31, URZ, UR27, URZ, UP1, !UPT ;  /* 0x0000001b3f1f7290 */ /* 0x000fe20008ffe43f */
[----:B------:R-:W-:Y:S01]  /*f720*/  R2UR UR21, R10 ;  /* 0x000000000a1572ca */ /* 0x000fe200000e0000 */
[----:B------:R-:W-:Y:S01]  /*f730*/  UMOV UR22, 0x30000 ;  /* 0x0003000000167882 */ /* 0x000fe20000000000 */
[----:B------:R-:W-:Y:S01]  /*f740*/  ISETP.GT.AND P1, PT, R15, 0x1, PT ;  /* 0x000000010f00780c */ /* 0x000fe20003f24270 */
[----:B------:R-:W-:Y:S01]  /*f750*/  UMOV UR16, 0x0 ;  /* 0x0000000000107882 */ /* 0x000fe20000000000 */
[----:B------:R-:W-:Y:S01]  /*f760*/  UMOV UR17, 0x10000000 ;  /* 0x1000000000117882 */ /* 0x000fe20000000000 */
[----:B------:R-:W-:Y:S01]  /*f770*/  ISETP.NE.AND P0, PT, R3, 0x12, PT ;  /* 0x000000120300780c */ /* 0x000fe20003f05270 */
[----:B------:R-:W-:Y:S01]  /*f780*/  VIADD R14, R14, 0x20 ;  /* 0x000000200e0e7836 */ /* 0x000fe20000000000 */
[----:B------:R-:W-:-:S02]  /*f790*/  UIADD3 UR7, UR7, 0x200, URZ ;  /* 0x0000020007077890 */ /* 0x000fc4000fffe03f */
[----:B------:R-:W-:Y:S01]  /*f7a0*/  UIADD3 UR19, UR8, 0x12200, URZ ;  /* 0x0001220008137890 */ /* 0x000fe2000fffe03f */
[----:B------:R-:W-:Y:S02]  /*f7b0*/  SEL R5, RZ, 0x1, P0 ;  /* 0x00000001ff057807 */ /* 0x000fe40000000000 */
[----:B------:R-:W-:Y:S02]  /*f7c0*/  SEL R3, R3, RZ, P0 ;  /* 0x000000ff03037207 */ /* 0x000fe40000000000 */
[----:B------:R-:W-:Y:S01]  /*f7d0*/  UMOV UR8, UR7 ;  /* 0x0000000700087c82 */ /* 0x000fe20008000000 */
[----:B------:R-:W-:Y:S01]  /*f7e0*/  LOP3.LUT R2, R2, R5, RZ, 0x3c, !PT ;  /* 0x0000000502027212 */ /* 0x000fe200078e3cff */
[----:B------:R0:W-:Y:S02]  /*f7f0*/  UTMALDG.3D.MULTICAST [UR8], [UR14], UR22, desc[UR16] ;  /* 0x000010080e0073b4 */ /* 0x0001e40008011816 */
[----:B0-----:R-:W-:Y:S01]  /*f800*/  UMOV UR8, UR19 ;  /* 0x0000001300087c82 */ /* 0x001fe20008000000 */
[----:B------:R-:W-:-:S02]  /*f810*/  UMOV UR11, UR21 ;  /* 0x00000015000b7c82 */ /* 0x000fc40008000000 */
[----:B------:R0:W-:Y:S02]  /*f820*/  UTMALDG.3D [UR8], [UR30], desc[UR16] ;  /* 0x000010081e0075b4 */ /* 0x0001e40008011000 */
[----:B0-----:R-:W-:Y:S05]  /*f830*/  @P1 BRA `(.L_x_310) ;  /* 0xfffffffc00381947 */ /* 0x001fea000383ffff */
.L_x_307:
[----:B------:R-:W-:Y:S05]  /*f840*/  BSYNC B1 ;  /* 0x0000000000017941 */ /* 0x000fea0003800000 */
.L_x_306:
[----:B------:R-:W2:Y:S01]  /*f850*/  LDL.LU R17, [R1+0x7c] ;  /* 0x00007c0001117983 */ /* 0x000ea20000300800 */
[----:B------:R-:W-:Y:S01]  /*f860*/  LOP3.LUT P1, RZ, R11, 0xff, RZ, 0xc0, !PT ;  /* 0x000000ff0bff7812 */ /* 0x000fe2000782c0ff */
[----:B------:R-:W-:Y:S01]  /*f870*/  VIADD R4, R9, UR20 ;  /* 0x0000001409047c36 */ /* 0x000fe20008000000 */
[----:B------:R-:W-:Y:S01]  /*f880*/  ULDC.64 UR8, c[0x0][0x650] ;  /* 0x0001940000087ab9 */ /* 0x000fe20000000a00 */
[----:B------:R-:W3:Y:S01]  /*f890*/  LDL.LU R16, [R1+0x80] ;  /* 0x0000800001107983 */ /* 0x000ee20000300800 */
[----:B------:R-:W-:Y:S01]  /*f8a0*/  IMAD.U32 R6, RZ, RZ, UR20 ;  /* 0x00000014ff067e24 */ /* 0x000fe2000f8e00ff */
[----:B------:R-:W-:Y:S01]  /*f8b0*/  UISETP.GE.U32.AND UP0, UPT, UR20, 0x12, UPT ;  /* 0x000000121400788c */ /* 0x000fe2000bf06070 */
[----:B------:R-:W-:Y:S01]  /*f8c0*/  ISETP.GT.U32.AND P0, PT, R4, 0x11, PT ;  /* 0x000000110400780c */ /* 0x000fe20003f04070 */
[----:B------:R-:W-:Y:S01]  /*f8d0*/  BSSY B1, `(.L_x_311) ;  /* 0x000006d000017945 */ /* 0x000fe20003800000 */
[----:B------:R-:W-:Y:S01]  /*f8e0*/  IMAD.MOV.U32 R7, RZ, RZ, -0x1 ;  /* 0xffffffffff077424 */ /* 0x000fe200078e00ff */
[----:B------:R-:W-:-:S02]  /*f8f0*/  PRMT R11, RZ, 0x7610, R11 ;  /* 0x00007610ff0b7816 */ /* 0x000fc4000000000b */
[----:B------:R-:W-:Y:S01]  /*f900*/  ISETP.LT.U32.AND P0, PT, R6, 0x12, P0 ;  /* 0x000000120600780c */ /* 0x000fe20000701070 */
[----:B------:R-:W-:Y:S01]  /*f910*/  IMAD.MOV.U32 R6, RZ, RZ, -0x1 ;  /* 0xffffffffff067424 */ /* 0x000fe200078e00ff */
[----:B------:R-:W0:Y:S01]  /*f920*/  @P1 S2R R8, SR_CgaCtaId ;  /* 0x0000000000081919 */ /* 0x000e220000008800 */
[----:B------:R-:W-:Y:S02]  /*f930*/  @P1 MOV R3, 0x400 ;  /* 0x0000040000031802 */ /* 0x000fe40000000f00 */
[----:B------:R-:W-:Y:S02]  /*f940*/  PLOP3.LUT P2, PT, PT, PT, UP0, 0x80, 0x0 ;  /* 0x000000000000781c */ /* 0x000fe40003f4f008 */
[----:B0-----:R-:W-:Y:S01]  /*f950*/  @P1 LEA R5, R8, R3, 0x18 ;  /* 0x0000000308051211 */ /* 0x001fe200078ec0ff */
[----:B------:R-:W-:-:S03]  /*f960*/  IMAD.WIDE.U32 R2, R4, 0x38e38e39, RZ ;  /* 0x38e38e3904027825 */ /* 0x000fc600078e00ff */
[----:B------:R0:W-:Y:S01]  /*f970*/  @P1 SYNCS.ARRIVE.TRANS64.A1T0 RZ, [R5+URZ+0x138], RZ ;  /* 0x000138ff05ff19a7 */ /* 0x0001e2000810003f */
[----:B------:R-:W-:Y:S02]  /*f980*/  PRMT R2, RZ, 0x7610, R2 ;  /* 0x00007610ff027816 */ /* 0x000fe40000000002 */
[----:B0-----:R-:W-:Y:S02]  /*f990*/  SHF.R.U32.HI R5, RZ, 0x2, R3 ;  /* 0x00000002ff057819 */ /* 0x001fe40000011603 */
[----:B------:R-:W-:-:S03]  /*f9a0*/  SEL R3, RZ, 0x1, !P0 ;  /* 0x00000001ff037807 */ /* 0x000fc60004000000 */
[----:B------:R-:W-:Y:S01]  /*f9b0*/  IMAD R9, R5, -0x12, R4 ;  /* 0xffffffee05097824 */ /* 0x000fe200078e0204 */
[----:B------:R-:W-:-:S04]  /*f9c0*/  LOP3.LUT R0, R0, R3, RZ, 0x3c, !PT ;  /* 0x0000000300007212 */ /* 0x000fc800078e3cff */
[----:B------:R-:W-:Y:S01]  /*f9d0*/  @P2 LOP3.LUT R0, R0, 0x1, R5, 0x78, !PT ;  /* 0x0000000100002812 */ /* 0x000fe200078e7805 */
[----:B------:R-:W-:Y:S01]  /*f9e0*/  IMAD.MOV.U32 R5, RZ, RZ, -0x1 ;  /* 0xffffffffff057424 */ /* 0x000fe200078e00ff */
[----:B---3--:R-:W-:-:S04]  /*f9f0*/  IADD3 R16, P1, R16, UR24, RZ ;  /* 0x0000001810107c10 */ /* 0x008fc8000ff3e0ff */
[----:B--2---:R-:W-:Y:S01]  /*fa00*/  IADD3.X R17, R17, UR18, RZ, P1, !PT ;  /* 0x0000001211117c10 */ /* 0x004fe20008ffe4ff */
[----:B------:R0:W-:Y:S01]  /*fa10*/  STL [R1+0x80], R16 ;  /* 0x0000801001007387 */ /* 0x0001e20000100800 */
[----:B------:R-:W-:-:S03]  /*fa20*/  ISETP.GE.U32.AND P0, PT, R16, UR8, PT ;  /* 0x0000000810007c0c */ /* 0x000fc6000bf06070 */
[----:B------:R0:W-:Y:S01]  /*fa30*/  STL [R1+0x7c], R17 ;  /* 0x00007c1101007387 */ /* 0x0001e20000100800 */
[----:B------:R-:W-:-:S13]  /*fa40*/  ISETP.GE.U32.AND.EX P0, PT, R17, UR9, PT, P0 ;  /* 0x0000000911007c0c */ /* 0x000fda000bf06100 */
[----:B0-----:R-:W-:Y:S05]  /*fa50*/  @P0 BRA `(.L_x_312) ;  /* 0x0000000400500947 */ /* 0x001fea0003800000 */
[----:B------:R-:W-:Y:S01]  /*fa60*/  ULDC.64 UR8, c[0x0][0x628] ;  /* 0x00018a0000087ab9 */ /* 0x000fe20000000a00 */
[----:B------:R-:W0:Y:S01]  /*fa70*/  S2R R12, SR_CTAID.X ;  /* 0x00000000000c7919 */ /* 0x000e220000002500 */
[----:B------:R-:W-:Y:S01]  /*fa80*/  ISETP.NE.U32.AND P0, PT, RZ, UR8, PT ;  /* 0x00000008ff007c0c */ /* 0x000fe2000bf05070 */
[----:B------:R-:W-:Y:S01]  /*fa90*/  ULDC UR10, c[0x0][0x630] ;  /* 0x00018c00000a7ab9 */ /* 0x000fe20000000800 */
[----:B------:R-:W-:Y:S01]  /*faa0*/  IMAD.MOV.U32 R2, RZ, RZ, R16 ;  /* 0x000000ffff027224 */ /* 0x000fe200078e0010 */
[----:B------:R-:W1:Y:S01]  /*fab0*/  S2R R10, SR_CTAID.Y ;  /* 0x00000000000a7919 */ /* 0x000e620000002600 */
[----:B------:R-:W-:Y:S01]  /*fac0*/  ISETP.NE.AND.EX P0, PT, RZ, UR9, PT, P0 ;  /* 0x00000009ff007c0c */ /* 0x000fe2000bf05300 */
[----:B------:R-:W-:-:S12]  /*fad0*/  IMAD.MOV.U32 R3, RZ, RZ, R17 ;  /* 0x000000ffff037224 */ /* 0x000fd800078e0011 */
[----:B------:R-:W-:Y:S05]  /*fae0*/  @!P0 BRA `(.L_x_313) ;  /* 0x0000000000288947 */ /* 0x000fea0003800000 */
[----:B------:R-:W-:Y:S02]  /*faf0*/  ULDC UR7, c[0x0][0x634] ;  /* 0x00018d0000077ab9 */ /* 0x000fe40000000800 */
[----:B------:R-:W-:-:S05]  /*fb00*/  IADD3 R7, P0, R16, UR7, RZ ;  /* 0x0000000710077c10 */ /* 0x000fca000ff1e0ff */
[----:B------:R-:W-:-:S04]  /*fb10*/  IMAD.X R13, RZ, RZ, R17, P0 ;  /* 0x000000ffff0d7224 */ /* 0x000fc800000e0611 */
[----:B------:R-:W-:-:S04]  /*fb20*/  IMAD.WIDE.U32 R4, R13, UR8, RZ ;  /* 0x000000080d047c25 */ /* 0x000fc8000f8e00ff */
[----:B------:R-:W-:-:S04]  /*fb30*/  IMAD.WIDE.U32 R4, P0, R7, UR9, R4 ;  /* 0x0000000907047c25 */ /* 0x000fc8000f800004 */
[----:B------:R-:W-:-:S04]  /*fb40*/  IMAD.WIDE.U32 R6, R7, UR8, RZ ;  /* 0x0000000807067c25 */ /* 0x000fc8000f8e00ff */
[----:B------:R-:W-:Y:S01]  /*fb50*/  IMAD.X R3, RZ, RZ, RZ, P0 ;  /* 0x000000ffff037224 */ /* 0x000fe200000e06ff */
[----:B------:R-:W-:Y:S01]  /*fb60*/  IADD3 RZ, P0, R7, R4, RZ ;  /* 0x0000000407ff7210 */ /* 0x000fe20007f1e0ff */
[----:B------:R-:W-:-:S04]  /*fb70*/  IMAD.MOV.U32 R2, RZ, RZ, R5 ;  /* 0x000000ffff027224 */ /* 0x000fc800078e0005 */
[----:B------:R-:W-:-:S08]  /*fb80*/  IMAD.WIDE.U32.X R2, R13, UR9, R2, P0 ;  /* 0x000000090d027c25 */ /* 0x000fd000080e0402 */
.L_x_313:
[--C-:B------:R-:W-:Y:S01]  /*fb90*/  SHF.R.U64 R6, R2, UR10, R3.reuse ;  /* 0x0000000a02067c19 */ /* 0x100fe20008001203 */
[----:B------:R-:W-:Y:S01]  /*fba0*/  ULDC.64 UR8, c[0x0][0x620] ;  /* 0x0001880000087ab9 */ /* 0x000fe20000000a00 */
[----:B------:R-:W-:Y:S01]  /*fbb0*/  SHF.R.U32.HI R2, RZ, UR10, R3 ;  /* 0x0000000aff027c19 */ /* 0x000fe20008011603 */
[----:B------:R-:W-:Y:S01]  /*fbc0*/  IMAD.MOV.U32 R3, RZ, RZ, R17 ;  /* 0x000000ffff037224 */ /* 0x000fe200078e0011 */
[----:B------:R-:W-:Y:S01]  /*fbd0*/  IADD3 R5, P0, RZ, -R6, RZ ;  /* 0x80000006ff057210 */ /* 0x000fe20007f1e0ff */
[----:B------:R-:W-:Y:S01]  /*fbe0*/  ULDC UR7, c[0x0][0x150] ;  /* 0x0000540000077ab9 */ /* 0x000fe20000000800 */
[----:B0-----:R-:W-:Y:S01]  /*fbf0*/  I2FP.F32.U32 R7, R12 ;  /* 0x0000000c00077245 */ /* 0x001fe20000201000 */
[----:B------:R-:W0:Y:S01]  /*fc00*/  LDC R19, c[0x0][0x144] ;  /* 0x00005100ff137b82 */ /* 0x000e220000000800 */
[----:B------:R-:W-:Y:S01]  /*fc10*/  ULDC.64 UR10, c[0x0][0x640] ;  /* 0x00019000000a7ab9 */ /* 0x000fe20000000a00 */
[----:B------:R-:W-:Y:S01]  /*fc20*/  IMAD.X R2, RZ, RZ, ~R2, P0 ;  /* 0x000000ffff027224 */ /* 0x000fe200000e0e02 */
[----:B------:R-:W-:-:S03]  /*fc30*/  ISETP.NE.U32.AND P0, PT, RZ, UR10, PT ;  /* 0x0000000aff007c0c */ /* 0x000fc6000bf05070 */
[----:B------:R-:W-:Y:S01]  /*fc40*/  IMAD R4, R2, UR8, RZ ;  /* 0x0000000802047c24 */ /* 0x000fe2000f8e02ff */
[----:B------:R-:W-:Y:S01]  /*fc50*/  ISETP.NE.AND.EX P0, PT, RZ, UR11, PT, P0 ;  /* 0x0000000bff007c0c */ /* 0x000fe2000bf05300 */
[----:B------:R-:W-:Y:S01]  /*fc60*/  IMAD.MOV.U32 R2, RZ, RZ, R16 ;  /* 0x000000ffff027224 */ /* 0x000fe200078e0010 */
[----:B------:R-:W2:Y:S03]  /*fc70*/  LDC R13, c[0x0][0x148] ;  /* 0x00005200ff0d7b82 */ /* 0x000ea60000000800 */
[----:B------:R-:W-:Y:S01]  /*fc80*/  IMAD.WIDE.U32 R2, R5, UR8, R2 ;  /* 0x0000000805027c25 */ /* 0x000fe2000f8e0002 */
[----:B------:R-:W-:-:S03]  /*fc90*/  ULDC UR8, c[0x0][0x154] ;  /* 0x0000550000087ab9 */ /* 0x000fc60000000800 */
[----:B------:R-:W-:Y:S02]  /*fca0*/  IMAD R5, R5, UR9, R4 ;  /* 0x0000000905057c24 */ /* 0x000fe4000f8e0204 */
[----:B------:R-:W-:Y:S01]  /*fcb0*/  FMUL R4, R7, UR7 ;  /* 0x0000000707047c20 */ /* 0x000fe20008400000 */
[----:B------:R-:W-:Y:S01]  /*fcc0*/  ULDC UR7, c[0x0][0x618] ;  /* 0x0001860000077ab9 */ /* 0x000fe20000000800 */
[----:B------:R-:W-:Y:S01]  /*fcd0*/  ULDC UR9, c[0x0][0x608] ;  /* 0x0001820000097ab9 */ /* 0x000fe20000000800 */
[----:B------:R-:W-:-:S03]  /*fce0*/  IMAD.IADD R3, R3, 0x1, R5 ;  /* 0x0000000103037824 */ /* 0x000fc600078e0205 */
[----:B------:R-:W3:Y:S02]  /*fcf0*/  F2I.U32.TRUNC.NTZ R4, R4 ;  /* 0x0000000400047305 */ /* 0x000ee4000020f000 */
[----:B------:R-:W-:Y:S02]  /*fd00*/  SHF.R.U64 R7, R2, UR7, R3 ;  /* 0x0000000702077c19 */ /* 0x000fe40008001203 */
[----:B-1----:R-:W-:-:S05]  /*fd10*/  I2FP.F32.U32 R2, R10 ;  /* 0x0000000a00027245 */ /* 0x002fca0000201000 */
[----:B------:R-:W-:Y:S01]  /*fd20*/  FMUL R5, R2, UR8 ;  /* 0x0000000802057c20 */ /* 0x000fe20008400000 */
[----:B------:R-:W-:Y:S01]  /*fd30*/  SHF.R.U32.HI R2, RZ, UR7, R3 ;  /* 0x00000007ff027c19 */ /* 0x000fe20008011603 */
[----:B------:R-:W-:Y:S02]  /*fd40*/  ULDC UR7, c[0x0][0x658] ;  /* 0x0001960000077ab9 */ /* 0x000fe40000000800 */
[----:B------:R1:W4:Y:S01]  /*fd50*/  F2I.U32.TRUNC.NTZ R16, R5 ;  /* 0x0000000500107305 */ /* 0x000322000020f000 */
[----:B------:R-:W-:Y:S01]  /*fd60*/  SHF.R.U64 R15, R7, UR9, R2 ;  /* 0x00000009070f7c19 */ /* 0x000fe20008001202 */
[----:B---3--:R-:W-:Y:S01]  /*fd70*/  IMAD.MOV R4, RZ, RZ, -R4 ;  /* 0x000000ffff047224 */ /* 0x008fe200078e0a04 */
[----:B------:R-:W-:-:S03]  /*fd80*/  SHF.R.U32.HI R2, RZ, UR9, R2 ;  /* 0x00000009ff027c19 */ /* 0x000fc60008011602 */
[----:B0-----:R-:W-:Y:S01]  /*fd90*/  IMAD R12, R19, R4, R12 ;  /* 0x00000004130c7224 */ /* 0x001fe200078e020c */
[--C-:B------:R-:W-:Y:S02]  /*fda0*/  SHF.R.U64 R14, R15, UR7, R2.reuse ;  /* 0x000000070f0e7c19 */ /* 0x100fe40008001202 */
[----:B------:R-:W-:-:S03]  /*fdb0*/  SHF.R.U32.HI R17, RZ, UR7, R2 ;  /* 0x00000007ff117c19 */ /* 0x000fc60008011602 */
[----:B------:R-:W-:Y:S02]  /*fdc0*/  IMAD.MOV.U32 R2, RZ, RZ, R14 ;  /* 0x000000ffff027224 */ /* 0x000fe400078e000e */
[----:B------:R-:W-:Y:S01]  /*fdd0*/  IMAD.MOV.U32 R3, RZ, RZ, R17 ;  /* 0x000000ffff037224 */ /* 0x000fe200078e0011 */
[----:B-12-4-:R-:W-:Y:S06]  /*fde0*/  @!P0 BRA `(.L_x_314) ;  /* 0x0000000000288947 */ /* 0x016fec0003800000 */
[----:B------:R-:W-:Y:S02]  /*fdf0*/  ULDC UR7, c[0x0][0x64c] ;  /* 0x0001930000077ab9 */ /* 0x000fe40000000800 */
[----:B------:R-:W-:-:S05]  /*fe00*/  IADD3 R3, P0, R14, UR7, RZ ;  /* 0x000000070e037c10 */ /* 0x000fca000ff1e0ff */
[----:B------:R-:W-:-:S04]  /*fe10*/  IMAD.X R17, RZ, RZ, R17, P0 ;  /* 0x000000ffff117224 */ /* 0x000fc800000e0611 */
[----:B------:R-:W-:-:S04]  /*fe20*/  IMAD.WIDE.U32 R4, R17, UR10, RZ ;  /* 0x0000000a11047c25 */ /* 0x000fc8000f8e00ff */
[----:B------:R-:W-:-:S04]  /*fe30*/  IMAD.WIDE.U32 R4, P0, R3, UR11, R4 ;  /* 0x0000000b03047c25 */ /* 0x000fc8000f800004 */
[----:B------:R-:W-:-:S04]  /*fe40*/  IMAD.WIDE.U32 R2, R3, UR10, RZ ;  /* 0x0000000a03027c25 */ /* 0x000fc8000f8e00ff */
[----:B------:R-:W-:Y:S01]  /*fe50*/  IMAD.MOV.U32 R2, RZ, RZ, R5 ;  /* 0x000000ffff027224 */ /* 0x000fe200078e0005 */
[----:B------:R-:W-:Y:S01]  /*fe60*/  IADD3 RZ, P1, R3, R4, RZ ;  /* 0x0000000403ff7210 */ /* 0x000fe20007f3e0ff */
[----:B------:R-:W-:-:S04]  /*fe70*/  IMAD.X R3, RZ, RZ, RZ, P0 ;  /* 0x000000ffff037224 */ /* 0x000fc800000e06ff */
[----:B------:R-:W-:-:S08]  /*fe80*/  IMAD.WIDE.U32.X R2, R17, UR11, R2, P1 ;  /* 0x0000000b11027c25 */ /* 0x000fd000088e0402 */
.L_x_314:
[----:B------:R-:W-:Y:S01]  /*fe90*/  ULDC UR7, c[0x0][0x648] ;  /* 0x0001920000077ab9 */ /* 0x000fe20000000800 */
[----:B------:R-:W-:Y:S01]  /*fea0*/  LOP3.LUT R15, R15, UR6, RZ, 0xc0, !PT ;  /* 0x000000060f0f7c12 */ /* 0x000fe2000f8ec0ff */
[----:B------:R-:W-:Y:S01]  /*feb0*/  IMAD.MOV R16, RZ, RZ, -R16 ;  /* 0x000000ffff107224 */ /* 0x000fe200078e0a10 */
[----:B------:R-:W-:Y:S01]  /*fec0*/  SHF.R.U64 R2, R2, UR7, R3 ;  /* 0x0000000702027c19 */ /* 0x000fe20008001203 */
[----:B------:R-:W-:Y:S01]  /*fed0*/  ULDC UR7, c[0x0][0x638] ;  /* 0x00018e0000077ab9 */ /* 0x000fe20000000800 */
[----:B------:R-:W-:Y:S01]  /*fee0*/  LOP3.LUT R7, R7, UR4, RZ, 0xc0, !PT ;  /* 0x0000000407077c12 */ /* 0x000fe2000f8ec0ff */
[----:B------:R-:W-:Y:S01]  /*fef0*/  @P3 IMAD R12, R13, R16, R10 ;  /* 0x000000100d0c3224 */ /* 0x000fe200078e020a */
[----:B------:R-:W-:Y:S01]  /*ff00*/  ULDC UR8, c[0x0][0x610] ;  /* 0x0001840000087ab9 */ /* 0x000fe20000000800 */
[----:B------:R-:W-:Y:S02]  /*ff10*/  IMAD.MOV R3, RZ, RZ, -R2 ;  /* 0x000000ffff037224 */ /* 0x000fe400078e0a02 */
[----:B------:R-:W-:-:S02]  /*ff20*/  IMAD R5, R2, UR5, R15 ;  /* 0x0000000502057c24 */ /* 0x000fc4000f8e020f */
[----:B------:R-:W-:Y:S01]  /*ff30*/  IMAD R14, R3, UR7, R14 ;  /* 0x00000007030e7c24 */ /* 0x000fe2000f8e020e */
[----:B------:R-:W-:Y:S01]  /*ff40*/  ULDC UR7, c[0x0][0x600] ;  /* 0x0001800000077ab9 */ /* 0x000fe20000000800 */
[----:B------:R-:W-:Y:S02]  /*ff50*/  IMAD R5, R5, UR8, R12 ;  /* 0x0000000805057c24 */ /* 0x000fe4000f8e020c */
[----:B------:R-:W-:Y:S02]  /*ff60*/  IMAD R14, R14, UR7, R7 ;  /* 0x000000070e0e7c24 */ /* 0x000fe4000f8e0207 */
[----:B------:R-:W-:-:S03]  /*ff70*/  IMAD.MOV.U32 R2, RZ, RZ, 0x1 ;  /* 0x00000001ff027424 */ /* 0x000fc600078e00ff */
[----:B------:R-:W-:Y:S02]  /*ff80*/  SEL R7, R14, R5, !P3 ;  /* 0x000000050e077207 */ /* 0x000fe40005800000 */
[----:B------:R-:W-:-:S07]  /*ff90*/  SEL R5, R5, R14, !P3 ;  /* 0x0000000e05057207 */ /* 0x000fce0005800000 */
.L_x_312:
[----:B------:R-:W-:Y:S05]  /*ffa0*/  BSYNC B1 ;  /* 0x0000000000017941 */ /* 0x000fea0003800000 */
.L_x_311:
[----:B------:R-:W-:-:S13]  /*ffb0*/  LOP3.LUT P0, RZ, R2, 0xff, RZ, 0xc0, !PT ;  /* 0x000000ff02ff7812 */ /* 0x000fda000780c0ff */
[----:B------:R-:W-:Y:S05]  /*ffc0*/  @P0 BRA `(.L_x_315) ;  /* 0xfffffff4001c0947 */ /* 0x000fea000383ffff */
[----:B------:R-:W-:Y:S05]  /*ffd0*/  BSYNC B0 ;  /* 0x0000000000007941 */ /* 0x000fea0003800000 */
.L_x_304:
[----:B------:R-:W-:-:S03]  /*ffe0*/  UMOV UR7, 0xffffffff ;  /* 0xffffffff00077882 */ /* 0x000fc60000000000 */
[----:B------:R-:W-:Y:S05]  /*fff0*/  BRA.DIV UR7, `(.L_x_316) ;  /* 0x0000000e07207947 */ /* 0x000fea000b800000 */
[----:B------:R-:W-:-:S13]  /*10000*/  ELECT P0, URZ, PT ;  /* 0x00000000003f782f */ /* 0x000fda0003800000 */
.L_x_344:
[----:B------:R-:W-:Y:S04]  /*10010*/  BSSY B0, `(.L_x_317) ;  /* 0x00000aa000007945 */ /* 0x000fe80003800000 */
[----:B------:R-:W-:Y:S05]  /*10020*/  @!P0 BRA `(.L_x_318) ;  /* 0x0000000800a08947 */ /* 0x000fea0003800000 */
[----:B------:R-:W-:-:S04]  /*10030*/  ULOP3.LUT UR7, UR13, 0x2, URZ, 0xfc, !UPT ;  /* 0x000000020d077892 */ /* 0x000fc8000f8efc3f */
[----:B------:R-:W-:-:S06]  /*10040*/  UISETP.NE.AND UP0, UPT, UR7, 0x3, UPT ;  /* 0x000000030700788c */ /* 0x000fcc000bf05270 */
[----:B------:R-:W-:-:S13]  /*10050*/  PLOP3.LUT P0, PT, PT, PT, UP0, 0x80, 0x0 ;  /* 0x000000000000781c */ /* 0x000fda0003f0f008 */
[----:B------:R-:W-:Y:S05]  /*10060*/  @!P0 BRA `(.L_x_319) ;  /* 0x0000000000048947 */ /* 0x000fea0003800000 */
[----:B------:R-:W-:Y:S01]  /*10070*/  BPT.TRAP 0x1 ;  /* 0x000000040000795c */ /* 0x000fe20000300000 */
.L_x_319:
[----:B------:R-:W0:Y:S01]  /*10080*/  S2R R3, SR_CgaCtaId ;  /* 0x0000000000037919 */ /* 0x000e220000008800 */
[----:B------:R-:W-:Y:S02]  /*10090*/  MOV R2, 0x400 ;  /* 0x0000040000027802 */ /* 0x000fe40000000f00 */
[----:B------:R-:W-:Y:S02]  /*100a0*/  SHF.L.U32 R4, R0, 0x1f, RZ ;  /* 0x0000001f00047819 */ /* 0x000fe400000006ff */
[----:B0-----:R-:W-:-:S05]  /*100b0*/  LEA R2, R3, R2, 0x18 ;  /* 0x0000000203027211 */ /* 0x001fca00078ec0ff */
[----:B------:R-:W-:-:S04]  /*100c0*/  VIADD R2, R2, 0x90 ;  /* 0x0000009002027836 */ /* 0x000fc80000000000 */
[C---:B------:R-:W-:Y:S02]  /*100d0*/  IMAD R7, R9.reuse, 0x8, R2 ;  /* 0x0000000809077824 */ /* 0x040fe400078e0202 */
[----:B------:R-:W-:Y:S02]  /*100e0*/  VIADD R9, R9, 0x1 ;  /* 0x0000000109097836 */ /* 0x000fe40000000000 */
[----:B------:R-:W0:Y:S03]  /*100f0*/  SYNCS.PHASECHK.TRANS64.TRYWAIT P0, [R7+URZ], R4 ;  /* 0x00000004070075a7 */ /* 0x000e26000800017f */
[----:B------:R-:W-:-:S04]  /*10100*/  ISETP.NE.AND P1, PT, R9, 0x12, PT ;  /* 0x000000120900780c */ /* 0x000fc80003f25270 */
[----:B------:R-:W-:Y:S02]  /*10110*/  SEL R3, RZ, 0x1, P1 ;  /* 0x00000001ff037807 */ /* 0x000fe40000800000 */
[----:B------:R-:W-:Y:S02]  /*10120*/  SEL R9, R9, RZ, P1 ;  /* 0x000000ff09097207 */ /* 0x000fe40000800000 */
[----:B------:R-:W-:-:S03]  /*10130*/  LOP3.LUT R6, R0, R3, RZ, 0x3c, !PT ;  /* 0x0000000300067212 */ /* 0x000fc600078e3cff */
[----:B------:R-:W-:Y:S01]  /*10140*/  IMAD R8, R9, 0x8, R2 ;  /* 0x0000000809087824 */ /* 0x000fe200078e0202 */
[----:B------:R-:W-:Y:S01]  /*10150*/  SHF.L.U32 R5, R6, 0x1f, RZ ;  /* 0x0000001f06057819 */ /* 0x000fe200000006ff */
[----:B0-----:R-:W-:Y:S06]  /*10160*/  @!P0 BRA `(.L_x_320) ;  /* 0x0000000800e48947 */ /* 0x001fec0003800000 */
.L_x_345:
[----:B------:R-:W1:Y:S01]  /*10170*/  SYNCS.PHASECHK.TRANS64.TRYWAIT P0, [R8+URZ], R5 ;  /* 0x00000005080075a7 */ /* 0x000e62000800017f */
[----:B------:R-:W-:-:S05]  /*10180*/  VIADD R0, R9, 0x1 ;  /* 0x0000000109007836 */ /* 0x000fca0000000000 */
[----:B------:R-:W-:-:S04]  /*10190*/  ISETP.NE.AND P1, PT, R0, 0x12, PT ;  /* 0x000000120000780c */ /* 0x000fc80003f25270 */
[----:B------:R-:W-:Y:S02]  /*101a0*/  SEL R3, RZ, 0x1, P1 ;  /* 0x00000001ff037807 */ /* 0x000fe40000800000 */
[----:B0-----:R-:W-:Y:S02]  /*101b0*/  SEL R7, R0, RZ, P1 ;  /* 0x000000ff00077207 */ /* 0x001fe40000800000 */
[----:B------:R-:W-:-:S03]  /*101c0*/  LOP3.LUT R6, R6, R3, RZ, 0x3c, !PT ;  /* 0x0000000306067212 */ /* 0x000fc600078e3cff */
[----:B------:R-:W-:Y:S01]  /*101d0*/  IMAD R9, R7, 0x8, R2 ;  /* 0x0000000807097824 */ /* 0x000fe200078e0202 */
[----:B------:R-:W-:Y:S01]  /*101e0*/  SHF.L.U32 R4, R6, 0x1f, RZ ;  /* 0x0000001f06047819 */ /* 0x000fe200000006ff */
[----:B-1----:R-:W-:Y:S06]  /*101f0*/  @!P0 BRA `(.L_x_321) ;  /* 0x0000000800d48947 */ /* 0x002fec0003800000 */
.L_x_346:
[----:B------:R-:W1:Y:S01]  /*10200*/  SYNCS.PHASECHK.TRANS64.TRYWAIT P0, [R9+URZ], R4 ;  /* 0x00000004090075a7 */ /* 0x000e62000800017f */
[----:B------:R-:W-:-:S05]  /*10210*/  VIADD R0, R7, 0x1 ;  /* 0x0000000107007836 */ /* 0x000fca0000000000 */
[----:B------:R-:W-:-:S04]  /*10220*/  ISETP.NE.AND P1, PT, R0, 0x12, PT ;  /* 0x000000120000780c */ /* 0x000fc80003f25270 */
[----:B------:R-:W-:Y:S02]  /*10230*/  SEL R3, RZ, 0x1, P1 ;  /* 0x00000001ff037807 */ /* 0x000fe40000800000 */
[----:B------:R-:W-:Y:S02]  /*10240*/  SEL R7, R0, RZ, P1 ;  /* 0x000000ff00077207 */ /* 0x000fe40000800000 */
[----:B------:R-:W-:-:S03]  /*10250*/  LOP3.LUT R6, R6, R3, RZ, 0x3c, !PT ;  /* 0x0000000306067212 */ /* 0x000fc600078e3cff */
[----:B0-----:R-:W-:Y:S01]  /*10260*/  IMAD R8, R7, 0x8, R2 ;  /* 0x0000000807087824 */ /* 0x001fe200078e0202 */
[----:B------:R-:W-:Y:S01]  /*10270*/  SHF.L.U32 R5, R6, 0x1f, RZ ;  /* 0x0000001f06057819 */ /* 0x000fe200000006ff */
[----:B-1----:R-:W-:Y:S06]  /*10280*/  @!P0 BRA `(.L_x_322) ;  /* 0x0000000800c48947 */ /* 0x002fec0003800000 */
.L_x_347:
        /* <DEDUP_REMOVED lines=9> */
.L_x_348:
        /* <DEDUP_REMOVED lines=9> */
.L_x_349:
        /* <DEDUP_REMOVED lines=9> */
.L_x_350:
        /* <DEDUP_REMOVED lines=9> */
.L_x_351:
        /* <DEDUP_REMOVED lines=9> */
.L_x_352:
        /* <DEDUP_REMOVED lines=9> */
.L_x_353:
        /* <DEDUP_REMOVED lines=9> */
.L_x_354:
        /* <DEDUP_REMOVED lines=9> */
.L_x_355:
        /* <DEDUP_REMOVED lines=9> */
.L_x_356:
        /* <DEDUP_REMOVED lines=9> */
.L_x_357:
        /* <DEDUP_REMOVED lines=9> */
.L_x_358:
        /* <DEDUP_REMOVED lines=9> */
.L_x_359:
[----:B------:R-:W1:Y:S01]  /*10950*/  SYNCS.PHASECHK.TRANS64.TRYWAIT P0, [R8+URZ], R5 ;  /* 0x00000005080075a7 */ /* 0x000e62000800017f */
[----:B------:R-:W-:-:S05]  /*10960*/  VIADD R0, R7, 0x1 ;  /* 0x0000000107007836 */ /* 0x000fca0000000000 */
[----:B------:R-:W-:-:S04]  /*10970*/  ISETP.NE.AND P1, PT, R0, 0x12, PT ;  /* 0x000000120000780c */ /* 0x000fc80003f25270 */
[----:B------:R-:W-:Y:S02]  /*10980*/  SEL R3, RZ, 0x1, P1 ;  /* 0x00000001ff037807 */ /* 0x000fe40000800000 */
[----:B------:R-:W-:Y:S02]  /*10990*/  SEL R7, R0, RZ, P1 ;  /* 0x000000ff00077207 */ /* 0x000fe40000800000 */
[----:B0-----:R-:W-:-:S03]  /*109a0*/  LOP3.LUT R9, R6, R3, RZ, 0x3c, !PT ;  /* 0x0000000306097212 */ /* 0x001fc600078e3cff */
[----:B------:R-:W-:Y:S01]  /*109b0*/  IMAD R11, R7, 0x8, R2 ;  /* 0x00000008070b7824 */ /* 0x000fe200078e0202 */
[----:B------:R-:W-:Y:S01]  /*109c0*/  SHF.L.U32 R6, R9, 0x1f, RZ ;  /* 0x0000001f09067819 */ /* 0x000fe200000006ff */
[----:B-1----:R-:W-:Y:S06]  /*109d0*/  @!P0 BRA `(.L_x_335) ;  /* 0x0000000400f48947 */ /* 0x002fec0003800000 */
.L_x_360:
[----:B------:R-:W1:Y:S01]  /*109e0*/  SYNCS.PHASECHK.TRANS64.TRYWAIT P0, [R11+URZ], R6 ;  /* 0x000000060b0075a7 */ /* 0x000e62000800017f */
[----:B------:R-:W-:-:S05]  /*109f0*/  VIADD R0, R7, 0x1 ;  /* 0x0000000107007836 */ /* 0x000fca0000000000 */
[----:B------:R-:W-:-:S04]  /*10a00*/  ISETP.NE.AND P1, PT, R0, 0x12, PT ;  /* 0x000000120000780c */ /* 0x000fc80003f25270 */
[----:B------:R-:W-:Y:S02]  /*10a10*/  SEL R4, RZ, 0x1, P1 ;  /* 0x00000001ff047807 */ /* 0x000fe40000800000 */
[----:B------:R-:W-:Y:S02]  /*10a20*/  SEL R3, R0, RZ, P1 ;  /* 0x000000ff00037207 */ /* 0x000fe40000800000 */
[----:B------:R-:W-:Y:S01]  /*10a30*/  LOP3.LUT R0, R9, R4, RZ, 0x3c, !PT ;  /* 0x0000000409007212 */ /* 0x000fe200078e3cff */
[----:B-1----:R-:W-:Y:S06]  /*10a40*/  @!P0 BRA `(.L_x_336) ;  /* 0x0000000400ec8947 */ /* 0x002fec0003800000 */
.L_x_361:
[----:B------:R-:W-:Y:S01]  /*10a50*/  IMAD R3, R3, 0x8, R2 ;  /* 0x0000000803037824 */ /* 0x000fe200078e0202 */
[----:B------:R-:W-:-:S07]  /*10a60*/  SHF.L.U32 R0, R0, 0x1f, RZ ;  /* 0x0000001f00007819 */ /* 0x000fce00000006ff */
.L_x_337:
[----:B--2---:R2:W3:Y:S02]  /*10a70*/  SYNCS.PHASECHK.TRANS64.TRYWAIT P0, [R3+URZ], R0 ;  /* 0x00000000030075a7 */ /* 0x0044e4000800017f */
[----:B---3--:R-:W-:Y:S05]  /*10a80*/  @!P0 NANOSLEEP.SYNCS 0x989680 ;  /* 0x009896800000895d */ /* 0x008fea0003900000 */
[----:B------:R-:W3:Y:S02]  /*10a90*/  @!P0 SYNCS.PHASECHK.TRANS64 P0, [R3+URZ], R0 ;  /* 0x00000000030085a7 */ /* 0x000ee4000800007f */
[----:B---3--:R-:W-:Y:S05]  /*10aa0*/  @!P0 BRA `(.L_x_337) ;  /* 0xfffffffc00f08947 */ /* 0x008fea000383ffff */
.L_x_318:
[----:B------:R-:W-:Y:S05]  /*10ab0*/  BSYNC B0 ;  /* 0x0000000000007941 */ /* 0x000fea0003800000 */
.L_x_317:
[----:B------:R-:W-:Y:S05]  /*10ac0*/  EXIT ;  /* 0x000000000000794d */ /* 0x000fea0003800000 */
.L_x_22:
[----:B-1----:R-:W-:-:S04]  /*10ad0*/  IMAD.U32 R3, RZ, RZ, UR6 ;  /* 0x00000006ff037e24 */ /* 0x002fc8000f8e00ff */
[----:B------:R1:W2:Y:S03]  /*10ae0*/  SYNCS.PHASECHK.TRANS64.TRYWAIT P1, [R3+URZ], R0 ;  /* 0x00000000030075a7 */ /* 0x0002a6000802017f */
[----:B--2---:R-:W-:Y:S05]  /*10af0*/  @!P1 NANOSLEEP.SYNCS 0x989680 ;  /* 0x009896800000995d */ /* 0x004fea0003900000 */
[----:B------:R-:W2:Y:S02]  /*10b00*/  @!P1 SYNCS.PHASECHK.TRANS64 P1, [R3+URZ], R0 ;  /* 0x00000000030095a7 */ /* 0x000ea4000802007f */
[----:B--2---:R-:W-:Y:S05]  /*10b10*/  @!P1 BRA `(.L_x_22) ;  /* 0xfffffffc00ec9947 */ /* 0x004fea000383ffff */
[----:B------:R-:W-:Y:S05]  /*10b20*/  BRA `(.L_x_21) ;  /* 0xffffff1400187947 */ /* 0x000fea000383ffff */
.L_x_28:
[----:B-----5:R1:W-:Y:S02]  /*10b30*/  STL [R1+0x8c], R0 ;  /* 0x00008c0001007387 */ /* 0x0203e40000100800 */
[----:B-1----:R-:W-:-:S04]  /*10b40*/  IMAD.U32 R0, RZ, RZ, UR9 ;  /* 0x00000009ff007e24 */ /* 0x002fc8000f8e00ff */
[----:B------:R1:W3:Y:S03]  /*10b50*/  SYNCS.PHASECHK.TRANS64.TRYWAIT P1, [R0+URZ], R229 ;  /* 0x000000e5000075a7 */ /* 0x0002e6000802017f */
[----:B---3--:R-:W-:Y:S05]  /*10b60*/  @!P1 NANOSLEEP.SYNCS 0x989680 ;  /* 0x009896800000995d */ /* 0x008fea0003900000 */
[----:B------:R1:W3:Y:S02]  /*10b70*/  @!P1 SYNCS.PHASECHK.TRANS64 P1, [R0+URZ], R229 ;  /* 0x000000e5000095a7 */ /* 0x0002e4000802007f */
[----:B-1----:R1:W5:Y:S02]  /*10b80*/  LDL.LU R0, [R1+0x8c] ;  /* 0x00008c0001007983 */ /* 0x0023640000300800 */
[----:B-1-3--:R-:W-:Y:S05]  /*10b90*/  @!P1 BRA `(.L_x_28) ;  /* 0xfffffffc00e49947 */ /* 0x00afea000383ffff */
[----:B------:R-:W-:Y:S05]  /*10ba0*/  BRA `(.L_x_27) ;  /* 0xffffff2400787947 */ /* 0x000fea000383ffff */
.L_x_305:
[----:B------:R-:W-:Y:S01]  /*10bb0*/  BSSY B1, `(.L_x_338) ;  /* 0x0000006000017945 */ /* 0x000fe20003800000 */
[----:B------:R-:W-:-:S07]  /*10bc0*/  IMAD.MOV.U32 R2, RZ, RZ, -0x1 ;  /* 0xffffffffff027424 */ /* 0x000fce00078e00ff */
[----:B------:R-:W-:Y:S05]  /*10bd0*/  WARPSYNC.COLLECTIVE R2, `(.L_x_339) ;  /* 0x00000000020c7348 */ /* 0x000fea0003c00000 */
[----:B------:R-:W-:Y:S02]  /*10be0*/  ELECT P0, UR62, PT ;  /* 0x00000000003e782f */ /* 0x000fe40003800000 */
[----:B------:R-:W-:Y:S01]  /*10bf0*/  MOV R2, UR62 ;  /* 0x0000003e00027c02 */ /* 0x000fe20008000f00 */
[----:B------:R-:W-:Y:S10]  /*10c00*/  ENDCOLLECTIVE ;  /* 0x000000000000791b */ /* 0x000ff40003800000 */
.L_x_339:
[----:B------:R-:W-:Y:S05]  /*10c10*/  BSYNC B1 ;  /* 0x0000000000017941 */ /* 0x000fea0003800000 */
.L_x_338:
[----:B------:R-:W-:Y:S05]  /*10c20*/  BRA `(.L_x_340) ;  /* 0xffffffe800107947 */ /* 0x000fea000383ffff */
.L_x_308:
[----:B0-----:R0:W2:Y:S02]  /*10c30*/  SYNCS.PHASECHK.TRANS64.TRYWAIT P0, [R13+URZ+0x90], R4 ;  /* 0x000090040d0075a7 */ /* 0x0010a4000800017f */
[----:B--2---:R-:W-:Y:S05]  /*10c40*/  @!P0 NANOSLEEP.SYNCS 0x989680 ;  /* 0x009896800000895d */ /* 0x004fea0003900000 */
[----:B------:R-:W2:Y:S02]  /*10c50*/  @!P0 SYNCS.PHASECHK.TRANS64 P0, [R13+URZ+0x90], R4 ;  /* 0x000090040d0085a7 */ /* 0x000ea4000800007f */
[----:B--2---:R-:W-:Y:S05]  /*10c60*/  @!P0 BRA `(.L_x_308) ;  /* 0xfffffffc00f08947 */ /* 0x004fea000383ffff */
[----:B------:R-:W-:Y:S05]  /*10c70*/  BRA `(.L_x_341) ;  /* 0xffffffe800547947 */ /* 0x000fea000383ffff */
.L_x_316:
[----:B------:R-:W-:Y:S01]  /*10c80*/  BSSY B0, `(.L_x_342) ;  /* 0x0000006000007945 */ /* 0x000fe20003800000 */
[----:B------:R-:W-:-:S07]  /*10c90*/  IMAD.MOV.U32 R2, RZ, RZ, -0x1 ;  /* 0xffffffffff027424 */ /* 0x000fce00078e00ff */
[----:B------:R-:W-:Y:S05]  /*10ca0*/  WARPSYNC.COLLECTIVE R2, `(.L_x_343) ;  /* 0x00000000020c7348 */ /* 0x000fea0003c00000 */
[----:B------:R-:W-:Y:S02]  /*10cb0*/  ELECT P0, UR62, PT ;  /* 0x00000000003e782f */ /* 0x000fe40003800000 */
[----:B------:R-:W-:Y:S01]  /*10cc0*/  MOV R2, UR62 ;  /* 0x0000003e00027c02 */ /* 0x000fe20008000f00 */
[----:B------:R-:W-:Y:S10]  /*10cd0*/  ENDCOLLECTIVE ;  /* 0x000000000000791b */ /* 0x000ff40003800000 */
.L_x_343:
[----:B------:R-:W-:Y:S05]  /*10ce0*/  BSYNC B0 ;  /* 0x0000000000007941 */ /* 0x000fea0003800000 */
.L_x_342:
[----:B------:R-:W-:Y:S05]  /*10cf0*/  BRA `(.L_x_344) ;  /* 0xfffffff000c47947 */ /* 0x000fea000383ffff */
.L_x_320:
[----:B0-----:R0:W1:Y:S02]  /*10d00*/  SYNCS.PHASECHK.TRANS64.TRYWAIT P0, [R7+URZ], R4 ;  /* 0x00000004070075a7 */ /* 0x001064000800017f */
[----:B-1----:R-:W-:Y:S05]  /*10d10*/  @!P0 NANOSLEEP.SYNCS 0x989680 ;  /* 0x009896800000895d */ /* 0x002fea0003900000 */
[----:B------:R-:W1:Y:S02]  /*10d20*/  @!P0 SYNCS.PHASECHK.TRANS64 P0, [R7+URZ], R4 ;  /* 0x00000004070085a7 */ /* 0x000e64000800007f */
[----:B-1----:R-:W-:Y:S05]  /*10d30*/  @!P0 BRA `(.L_x_320) ;  /* 0xfffffffc00f08947 */ /* 0x002fea000383ffff */
[----:B------:R-:W-:Y:S05]  /*10d40*/  BRA `(.L_x_345) ;  /* 0xfffffff400087947 */ /* 0x000fea000383ffff */
.L_x_321:
[----:B0-----:R0:W1:Y:S02]  /*10d50*/  SYNCS.PHASECHK.TRANS64.TRYWAIT P0, [R8+URZ], R5 ;  /* 0x00000005080075a7 */ /* 0x001064000800017f */
[----:B-1----:R-:W-:Y:S05]  /*10d60*/  @!P0 NANOSLEEP.SYNCS 0x989680 ;  /* 0x009896800000895d */ /* 0x002fea0003900000 */
[----:B------:R-:W1:Y:S02]  /*10d70*/  @!P0 SYNCS.PHASECHK.TRANS64 P0, [R8+URZ], R5 ;  /* 0x00000005080085a7 */ /* 0x000e64000800007f */
[----:B-1----:R-:W-:Y:S05]  /*10d80*/  @!P0 BRA `(.L_x_321) ;  /* 0xfffffffc00f08947 */ /* 0x002fea000383ffff */
[----:B------:R-:W-:Y:S05]  /*10d90*/  BRA `(.L_x_346) ;  /* 0xfffffff400187947 */ /* 0x000fea000383ffff */
.L_x_322:
[----:B0-----:R0:W1:Y:S02]  /*10da0*/  SYNCS.PHASECHK.TRANS64.TRYWAIT P0, [R9+URZ], R4 ;  /* 0x00000004090075a7 */ /* 0x001064000800017f */
[----:B-1----:R-:W-:Y:S05]  /*10db0*/  @!P0 NANOSLEEP.SYNCS 0x989680 ;  /* 0x009896800000895d */ /* 0x002fea0003900000 */
[----:B------:R-:W1:Y:S02]  /*10dc0*/  @!P0 SYNCS.PHASECHK.TRANS64 P0, [R9+URZ], R4 ;  /* 0x00000004090085a7 */ /* 0x000e64000800007f */
[----:B-1----:R-:W-:Y:S05]  /*10dd0*/  @!P0 BRA `(.L_x_322) ;  /* 0xfffffffc00f08947 */ /* 0x002fea000383ffff */
[----:B------:R-:W-:Y:S05]  /*10de0*/  BRA `(.L_x_347) ;  /* 0xfffffff400287947 */ /* 0x000fea000383ffff */
.L_x_323:
[----:B0-----:R0:W1:Y:S02]  /*10df0*/  SYNCS.PHASECHK.TRANS64.TRYWAIT P0, [R8+URZ], R5 ;  /* 0x00000005080075a7 */ /* 0x001064000800017f */
[----:B-1----:R-:W-:Y:S05]  /*10e00*/  @!P0 NANOSLEEP.SYNCS 0x989680 ;  /* 0x009896800000895d */ /* 0x002fea0003900000 */
[----:B------:R-:W1:Y:S02]  /*10e10*/  @!P0 SYNCS.PHASECHK.TRANS64 P0, [R8+URZ], R5 ;  /* 0x00000005080085a7 */ /* 0x000e64000800007f */
[----:B-1----:R-:W-:Y:S05]  /*10e20*/  @!P0 BRA `(.L_x_323) ;  /* 0xfffffffc00f08947 */ /* 0x002fea000383ffff */
[----:B------:R-:W-:Y:S05]  /*10e30*/  BRA `(.L_x_348) ;  /* 0xfffffff400387947 */ /* 0x000fea000383ffff */
.L_x_324:
[----:B0-----:R0:W1:Y:S02]  /*10e40*/  SYNCS.PHASECHK.TRANS64.TRYWAIT P0, [R9+URZ], R4 ;  /* 0x00000004090075a7 */ /* 0x001064000800017f */
[----:B-1----:R-:W-:Y:S05]  /*10e50*/  @!P0 NANOSLEEP.SYNCS 0x989680 ;  /* 0x009896800000895d */ /* 0x002fea0003900000 */
[----:B------:R-:W1:Y:S02]  /*10e60*/  @!P0 SYNCS.PHASECHK.TRANS64 P0, [R9+URZ], R4 ;  /* 0x00000004090085a7 */ /* 0x000e64000800007f */
[----:B-1----:R-:W-:Y:S05]  /*10e70*/  @!P0 BRA `(.L_x_324) ;  /* 0xfffffffc00f08947 */ /* 0x002fea000383ffff */
[----:B------:R-:W-:Y:S05]  /*10e80*/  BRA `(.L_x_349) ;  /* 0xfffffff400487947 */ /* 0x000fea000383ffff */
.L_x_325:
[----:B0-----:R0:W1:Y:S02]  /*10e90*/  SYNCS.PHASECHK.TRANS64.TRYWAIT P0, [R8+URZ], R5 ;  /* 0x00000005080075a7 */ /* 0x001064000800017f */
[----:B-1----:R-:W-:Y:S05]  /*10ea0*/  @!P0 NANOSLEEP.SYNCS 0x989680 ;  /* 0x009896800000895d */ /* 0x002fea0003900000 */
[----:B------:R-:W1:Y:S02]  /*10eb0*/  @!P0 SYNCS.PHASECHK.TRANS64 P0, [R8+URZ], R5 ;  /* 0x00000005080085a7 */ /* 0x000e64000800007f */
[----:B-1----:R-:W-:Y:S05]  /*10ec0*/  @!P0 BRA `(.L_x_325) ;  /* 0xfffffffc00f08947 */ /* 0x002fea000383ffff */
[----:B------:R-:W-:Y:S05]  /*10ed0*/  BRA `(.L_x_350) ;  /* 0xfffffff400587947 */ /* 0x000fea000383ffff */
.L_x_326:
[----:B0-----:R0:W1:Y:S02]  /*10ee0*/  SYNCS.PHASECHK.TRANS64.TRYWAIT P0, [R9+URZ], R4 ;  /* 0x00000004090075a7 */ /* 0x001064000800017f */
[----:B-1----:R-:W-:Y:S05]  /*10ef0*/  @!P0 NANOSLEEP.SYNCS 0x989680 ;  /* 0x009896800000895d */ /* 0x002fea0003900000 */
[----:B------:R-:W1:Y:S02]  /*10f00*/  @!P0 SYNCS.PHASECHK.TRANS64 P0, [R9+URZ], R4 ;  /* 0x00000004090085a7 */ /* 0x000e64000800007f */
[----:B-1----:R-:W-:Y:S05]  /*10f10*/  @!P0 BRA `(.L_x_326) ;  /* 0xfffffffc00f08947 */ /* 0x002fea000383ffff */
[----:B------:R-:W-:Y:S05]  /*10f20*/  BRA `(.L_x_351) ;  /* 0xfffffff400687947 */ /* 0x000fea000383ffff */
.L_x_327:
[----:B0-----:R0:W1:Y:S02]  /*10f30*/  SYNCS.PHASECHK.TRANS64.TRYWAIT P0, [R8+URZ], R5 ;  /* 0x00000005080075a7 */ /* 0x001064000800017f */
[----:B-1----:R-:W-:Y:S05]  /*10f40*/  @!P0 NANOSLEEP.SYNCS 0x989680 ;  /* 0x009896800000895d */ /* 0x002fea0003900000 */
[----:B------:R-:W1:Y:S02]  /*10f50*/  @!P0 SYNCS.PHASECHK.TRANS64 P0, [R8+URZ], R5 ;  /* 0x00000005080085a7 */ /* 0x000e64000800007f */
[----:B-1----:R-:W-:Y:S05]  /*10f60*/  @!P0 BRA `(.L_x_327) ;  /* 0xfffffffc00f08947 */ /* 0x002fea000383ffff */
[----:B------:R-:W-:Y:S05]  /*10f70*/  BRA `(.L_x_352) ;  /* 0xfffffff400787947 */ /* 0x000fea000383ffff */
.L_x_328:
[----:B0-----:R0:W1:Y:S02]  /*10f80*/  SYNCS.PHASECHK.TRANS64.TRYWAIT P0, [R9+URZ], R4 ;  /* 0x00000004090075a7 */ /* 0x001064000800017f */
[----:B-1----:R-:W-:Y:S05]  /*10f90*/  @!P0 NANOSLEEP.SYNCS 0x989680 ;  /* 0x009896800000895d */ /* 0x002fea0003900000 */
[----:B------:R-:W1:Y:S02]  /*10fa0*/  @!P0 SYNCS.PHASECHK.TRANS64 P0, [R9+URZ], R4 ;  /* 0x00000004090085a7 */ /* 0x000e64000800007f */
[----:B-1----:R-:W-:Y:S05]  /*10fb0*/  @!P0 BRA `(.L_x_328) ;  /* 0xfffffffc00f08947 */ /* 0x002fea000383ffff */
[----:B------:R-:W-:Y:S05]  /*10fc0*/  BRA `(.L_x_353) ;  /* 0xfffffff400887947 */ /* 0x000fea000383ffff */
.L_x_329:
[----:B0-----:R0:W1:Y:S02]  /*10fd0*/  SYNCS.PHASECHK.TRANS64.TRYWAIT P0, [R8+URZ], R5 ;  /* 0x00000005080075a7 */ /* 0x001064000800017f */
[----:B-1----:R-:W-:Y:S05]  /*10fe0*/  @!P0 NANOSLEEP.SYNCS 0x989680 ;  /* 0x009896800000895d */ /* 0x002fea0003900000 */
[----:B------:R-:W1:Y:S02]  /*10ff0*/  @!P0 SYNCS.PHASECHK.TRANS64 P0, [R8+URZ], R5 ;  /* 0x00000005080085a7 */ /* 0x000e64000800007f */
[----:B-1----:R-:W-:Y:S05]  /*11000*/  @!P0 BRA `(.L_x_329) ;  /* 0xfffffffc00f08947 */ /* 0x002fea000383ffff */
[----:B------:R-:W-:Y:S05]  /*11010*/  BRA `(.L_x_354) ;  /* 0xfffffff400987947 */ /* 0x000fea000383ffff */
.L_x_330:
[----:B0-----:R0:W1:Y:S02]  /*11020*/  SYNCS.PHASECHK.TRANS64.TRYWAIT P0, [R9+URZ], R4 ;  /* 0x00000004090075a7 */ /* 0x001064000800017f */
[----:B-1----:R-:W-:Y:S05]  /*11030*/  @!P0 NANOSLEEP.SYNCS 0x989680 ;  /* 0x009896800000895d */ /* 0x002fea0003900000 */
[----:B------:R-:W1:Y:S02]  /*11040*/  @!P0 SYNCS.PHASECHK.TRANS64 P0, [R9+URZ], R4 ;  /* 0x00000004090085a7 */ /* 0x000e64000800007f */
[----:B-1----:R-:W-:Y:S05]  /*11050*/  @!P0 BRA `(.L_x_330) ;  /* 0xfffffffc00f08947 */ /* 0x002fea000383ffff */
[----:B------:R-:W-:Y:S05]  /*11060*/  BRA `(.L_x_355) ;  /* 0xfffffff400a87947 */ /* 0x000fea000383ffff */
.L_x_331:
[----:B0-----:R0:W1:Y:S02]  /*11070*/  SYNCS.PHASECHK.TRANS64.TRYWAIT P0, [R8+URZ], R5 ;  /* 0x00000005080075a7 */ /* 0x001064000800017f */
[----:B-1----:R-:W-:Y:S05]  /*11080*/  @!P0 NANOSLEEP.SYNCS 0x989680 ;  /* 0x009896800000895d */ /* 0x002fea0003900000 */
[----:B------:R-:W1:Y:S02]  /*11090*/  @!P0 SYNCS.PHASECHK.TRANS64 P0, [R8+URZ], R5 ;  /* 0x00000005080085a7 */ /* 0x000e64000800007f */
[----:B-1----:R-:W-:Y:S05]  /*110a0*/  @!P0 BRA `(.L_x_331) ;  /* 0xfffffffc00f08947 */ /* 0x002fea000383ffff */
[----:B------:R-:W-:Y:S05]  /*110b0*/  BRA `(.L_x_356) ;  /* 0xfffffff400b87947 */ /* 0x000fea000383ffff */
.L_x_332:
[----:B0-----:R0:W1:Y:S02]  /*110c0*/  SYNCS.PHASECHK.TRANS64.TRYWAIT P0, [R9+URZ], R4 ;  /* 0x00000004090075a7 */ /* 0x001064000800017f */
[----:B-1----:R-:W-:Y:S05]  /*110d0*/  @!P0 NANOSLEEP.SYNCS 0x989680 ;  /* 0x009896800000895d */ /* 0x002fea0003900000 */
[----:B------:R-:W1:Y:S02]  /*110e0*/  @!P0 SYNCS.PHASECHK.TRANS64 P0, [R9+URZ], R4 ;  /* 0x00000004090085a7 */ /* 0x000e64000800007f */
[----:B-1----:R-:W-:Y:S05]  /*110f0*/  @!P0 BRA `(.L_x_332) ;  /* 0xfffffffc00f08947 */ /* 0x002fea000383ffff */
[----:B------:R-:W-:Y:S05]  /*11100*/  BRA `(.L_x_357) ;  /* 0xfffffff400c87947 */ /* 0x000fea000383ffff */
.L_x_333:
[----:B0-----:R0:W1:Y:S02]  /*11110*/  SYNCS.PHASECHK.TRANS64.TRYWAIT P0, [R8+URZ], R5 ;  /* 0x00000005080075a7 */ /* 0x001064000800017f */
[----:B-1----:R-:W-:Y:S05]  /*11120*/  @!P0 NANOSLEEP.SYNCS 0x989680 ;  /* 0x009896800000895d */ /* 0x002fea0003900000 */
[----:B------:R-:W1:Y:S02]  /*11130*/  @!P0 SYNCS.PHASECHK.TRANS64 P0, [R8+URZ], R5 ;  /* 0x00000005080085a7 */ /* 0x000e64000800007f */
[----:B-1----:R-:W-:Y:S05]  /*11140*/  @!P0 BRA `(.L_x_333) ;  /* 0xfffffffc00f08947 */ /* 0x002fea000383ffff */
[----:B------:R-:W-:Y:S05]  /*11150*/  BRA `(.L_x_358) ;  /* 0xfffffff400d87947 */ /* 0x000fea000383ffff */
.L_x_334:
[----:B0-----:R0:W1:Y:S02]  /*11160*/  SYNCS.PHASECHK.TRANS64.TRYWAIT P0, [R9+URZ], R4 ;  /* 0x00000004090075a7 */ /* 0x001064000800017f */
[----:B-1----:R-:W-:Y:S05]  /*11170*/  @!P0 NANOSLEEP.SYNCS 0x989680 ;  /* 0x009896800000895d */ /* 0x002fea0003900000 */
[----:B------:R-:W1:Y:S02]  /*11180*/  @!P0 SYNCS.PHASECHK.TRANS64 P0, [R9+URZ], R4 ;  /* 0x00000004090085a7 */ /* 0x000e64000800007f */
[----:B-1----:R-:W-:Y:S05]  /*11190*/  @!P0 BRA `(.L_x_334) ;  /* 0xfffffffc00f08947 */ /* 0x002fea000383ffff */
[----:B------:R-:W-:Y:S05]  /*111a0*/  BRA `(.L_x_359) ;  /* 0xfffffff400e87947 */ /* 0x000fea000383ffff */
.L_x_335:
[----:B0-----:R0:W1:Y:S02]  /*111b0*/  SYNCS.PHASECHK.TRANS64.TRYWAIT P0, [R8+URZ], R5 ;  /* 0x00000005080075a7 */ /* 0x001064000800017f */
[----:B-1----:R-:W-:Y:S05]  /*111c0*/  @!P0 NANOSLEEP.SYNCS 0x989680 ;  /* 0x009896800000895d */ /* 0x002fea0003900000 */
[----:B------:R-:W1:Y:S02]  /*111d0*/  @!P0 SYNCS.PHASECHK.TRANS64 P0, [R8+URZ], R5 ;  /* 0x00000005080085a7 */ /* 0x000e64000800007f */
[----:B-1----:R-:W-:Y:S05]  /*111e0*/  @!P0 BRA `(.L_x_335) ;  /* 0xfffffffc00f08947 */ /* 0x002fea000383ffff */
[----:B------:R-:W-:Y:S05]  /*111f0*/  BRA `(.L_x_360) ;  /* 0xfffffff400f87947 */ /* 0x000fea000383ffff */
.L_x_336:
[----:B-1----:R1:W2:Y:S02]  /*11200*/  SYNCS.PHASECHK.TRANS64.TRYWAIT P0, [R11+URZ], R6 ;  /* 0x000000060b0075a7 */ /* 0x0022a4000800017f */
[----:B--2---:R-:W-:Y:S05]  /*11210*/  @!P0 NANOSLEEP.SYNCS 0x989680 ;  /* 0x009896800000895d */ /* 0x004fea0003900000 */
[----:B------:R-:W2:Y:S02]  /*11220*/  @!P0 SYNCS.PHASECHK.TRANS64 P0, [R11+URZ], R6 ;  /* 0x000000060b0085a7 */ /* 0x000ea4000800007f */
[----:B--2---:R-:W-:Y:S05]  /*11230*/  @!P0 BRA `(.L_x_336) ;  /* 0xfffffffc00f08947 */ /* 0x004fea000383ffff */
[----:B------:R-:W-:Y:S05]  /*11240*/  BRA `(.L_x_361) ;  /* 0xfffffff800007947 */ /* 0x000fea000383ffff */
.L_x_362:
[----:B------:R-:W-:-:S00]  /*11250*/  BRA `(.L_x_362) ;  /* 0xfffffffc00fc7947 */ /* 0x000fc0000383ffff */
[----:B------:R-:W-:-:S00]  /*11260*/  NOP ;  /* 0x0000000000007918 */ /* 0x000fc00000000000 */
        /* <DEDUP_REMOVED lines=9> */
.L_x_363:


//--------------------- .nv.shared._ZN7cutlass13device_kernelINS_4gemm6kernel13GemmUniversalIN4cute5tupleIJiiiiEEENS1_10collective13CollectiveMmaINS1_37MainloopSm90TmaGmmaWarpSpecializedFP8ILi18ENS5_IJNS4_1CILi1EEENSA_ILi2EEESB_EEENS1_35KernelTmaWarpSpecializedCooperativeEEENS5_IJNSA_ILi128EEENSA_ILi256EEENSA_ILi32EEEEEENS_12float_e4m3_tENS5_IJlSB_lEEESK_SL_NS4_8TiledMMAINS4_8MMA_AtomIJNS4_4SM904GMMA31MMA_64x256x32_F32E4M3E4M3_SS_TNILNSP_7ScaleInE1ELSR_1EEEEEENS4_6LayoutINS5_IJSC_SB_SB_EEENS5_IJSB_NSA_ILi0EEESW_EEEEENS5_IJNS4_10UnderscoreESZ_SZ_EEEEENS4_23SM90_TMA_LOAD_MULTICASTENS4_14ComposedLayoutINS4_7SwizzleILi1ELi4ELi3EEENS4_18smem_ptr_flag_bitsILi8EEENSU_INS5_IJNSA_ILi8EEESI_EEENS5_IJSI_SB_EEEEEEEvNS4_8identityENS4_13SM90_TMA_LOADES1C_vS1D_EENS_8epilogue10collective6detail29Sm90TmaWarpSpecializedAdapterINS1H_15DefaultEpilogueISK_SL_SL_NS1G_6thread17LinearCombinationISK_Li1EffLNS1L_9ScaleType4KindE0ELNS_15FloatRoundStyleE2ESK_EENS1_15EpilogueDefaultEEEEEvvEEEEvNT_6ParamsE --------------------------
	.section	.nv.shared._ZN7cutlass13device_kernelINS_4gemm6kernel13GemmUniversalIN4cute5tupleIJiiiiEEENS1_10collective13CollectiveMmaINS1_37MainloopSm90TmaGmmaWarpSpecializedFP8ILi18ENS5_IJNS4_1CILi1EEENSA_ILi2EEESB_EEENS1_35KernelTmaWarpSpecializedCooperativeEEENS5_IJNSA_ILi128EEENSA_ILi256EEENSA_ILi32EEEEEENS_12float_e4m3_tENS5_IJlSB_lEEESK_SL_NS4_8TiledMMAINS4_8MMA_AtomIJNS4_4SM904GMMA31MMA_64x256x32_F32E4M3E4M3_SS_TNILNSP_7ScaleInE1ELSR_1EEEEEENS4_6LayoutINS5_IJSC_SB_SB_EEENS5_IJSB_NSA_ILi0EEESW_EEEEENS5_IJNS4_10UnderscoreESZ_SZ_EEEEENS4_23SM90_TMA_LOAD_MULTICASTENS4_14ComposedLayoutINS4_7SwizzleILi1ELi4ELi3EEENS4_18smem_ptr_flag_bitsILi8EEENSU_INS5_IJNSA_ILi8EEESI_EEENS5_IJSI_SB_EEEEEEEvNS4_8identityENS4_13SM90_TMA_LOADES1C_vS1D_EENS_8epilogue10collective6detail29Sm90TmaWarpSpecializedAdapterINS1H_15DefaultEpilogueISK_SL_SL_NS1G_6thread17LinearCombinationISK_Li1EffLNS1L_9ScaleType4KindE0ELNS_15FloatRoundStyleE2ESK_EENS1_15EpilogueDefaultEEEEEvvEEEEvNT_6ParamsE,"aw",@nobits
	.sectionflags	@""
	.align	16
	.zero		1024


//--------------------- .nv.shared.reserved.0     --------------------------
	.section	.nv.shared.reserved.0,"aw",@nobits
	.weak		__nv_reservedSMEM_offset_0_alias
	.size		__nv_reservedSMEM_offset_0_alias, 0, 0
	.other		__nv_reservedSMEM_offset_0_alias,@"STO_CUDA_RESERVED_SHARED STV_DEFAULT"
__nv_reservedSMEM_offset_0_alias:
	.zero		0


//--------------------- .nv.global                --------------------------
	.section	.nv.global,"aw",@nobits
.nv.global:
	.type		_ZN39_INTERNAL_fa0c28fb_4_k_cu_70768d06_41704cute1_E,@object
	.size		_ZN39_INTERNAL_fa0c28fb_4_k_cu_70768d06_41704cute1_E,(_ZN39_INTERNAL_fa0c28fb_4_k_cu_70768d06_41704cuda3std3__45__cpo6cbeginE - _ZN39_INTERNAL_fa0c28fb_4_k_cu_70768d06_41704cute1_E)
_ZN39_INTERNAL_fa0c28fb_4_k_cu_70768d06_41704cute1_E:
	.zero		1
	.type		_ZN39_INTERNAL_fa0c28fb_4_k_cu_70768d06_41704cuda3std3__45__cpo6cbeginE,@object
	.size		_ZN39_INTERNAL_fa0c28fb_4_k_cu_70768d06_41704cuda3std3__45__cpo6cbeginE,(_ZN39_INTERNAL_fa0c28fb_4_k_cu_70768d06_41704cuda3std3__48in_placeE - _ZN39_INTERNAL_fa0c28fb_4_k_cu_70768d06_41704cuda3std3__45__cpo6cbeginE)
_ZN39_INTERNAL_fa0c28fb_4_k_cu_70768d06_41704cuda3std3__45__cpo6cbeginE:
	.zero		1
	.type		_ZN39_INTERNAL_fa0c28fb_4_k_cu_70768d06_41704cuda3std3__48in_placeE,@object
	.size		_ZN39_INTERNAL_fa0c28fb_4_k_cu_70768d06_41704cuda3std3__48in_placeE,(_ZN39_INTERNAL_fa0c28fb_4_k_cu_70768d06_41704cuda3std6ranges3__45__cpo9iter_moveE - _ZN39_INTERNAL_fa0c28fb_4_k_cu_70768d06_41704cuda3std3__48in_placeE)
_ZN39_INTERNAL_fa0c28fb_4_k_cu_70768d06_41704cuda3std3__48in_placeE:
	.zero		1
	.type		_ZN39_INTERNAL_fa0c28fb_4_k_cu_70768d06_41704cuda3std6ranges3__45__cpo9iter_moveE,@object
	.size		_ZN39_INTERNAL_fa0c28fb_4_k_cu_70768d06_41704cuda3std6ranges3__45__cpo9iter_moveE,(_ZN39_INTERNAL_fa0c28fb_4_k_cu_70768d06_41704cuda3std3__45__cpo5beginE - _ZN39_INTERNAL_fa0c28fb_4_k_cu_70768d06_41704cuda3std6ranges3__45__cpo9iter_moveE)
_ZN39_INTERNAL_fa0c28fb_4_k_cu_70768d06_41704cuda3std6ranges3__45__cpo9iter_moveE:
	.zero		1
	.type		_ZN39_INTERNAL_fa0c28fb_4_k_cu_70768d06_41704cuda3std3__45__cpo5beginE,@object
	.size		_ZN39_INTERNAL_fa0c28fb_4_k_cu_70768d06_41704cuda3std3__45__cpo5beginE,(_ZN39_INTERNAL_fa0c28fb_4_k_cu_70768d06_41704cuda3std3__441_GLOBAL__N__fa0c28fb_4_k_cu_70768d06_41706ignoreE - _ZN39_INTERNAL_fa0c28fb_4_k_cu_70768d06_41704cuda3std3__45__cpo5beginE)
_ZN39_INTERNAL_fa0c28fb_4_k_cu_70768d06_41704cuda3std3__45__cpo5beginE:
	.zero		1
	.type		_ZN39_INTERNAL_fa0c28fb_4_k_cu_70768d06_41704cuda3std3__441_GLOBAL__N__fa0c28fb_4_k_cu_70768d06_41706ignoreE,@object
	.size		_ZN39_INTERNAL_fa0c28fb_4_k_cu_70768d06_41704cuda3std3__441_GLOBAL__N__fa0c28fb_4_k_cu_70768d06_41706ignoreE,(_ZN39_INTERNAL_fa0c28fb_4_k_cu_70768d06_41704cute7productE - _ZN39_INTERNAL_fa0c28fb_4_k_cu_70768d06_41704cuda3std3__441_GLOBAL__N__fa0c28fb_4_k_cu_70768d06_41706ignoreE)
_ZN39_INTERNAL_fa0c28fb_4_k_cu_70768d06_41704cuda3std3__441_GLOBAL__N__fa0c28fb_4_k_cu_70768d06_41706ignoreE:
	.zero		1
	.type		_ZN39_INTERNAL_fa0c28fb_4_k_cu_70768d06_41704cute7productE,@object
	.size		_ZN39_INTERNAL_fa0c28fb_4_k_cu_70768d06_41704cute7productE,(_ZN39_INTERNAL_fa0c28fb_4_k_cu_70768d06_41704cuda3std3__45__cpo3endE - _ZN39_INTERNAL_fa0c28fb_4_k_cu_70768d06_41704cute7productE)
_ZN39_INTERNAL_fa0c28fb_4_k_cu_70768d06_41704cute7productE:
	.zero		1
	.type		_ZN39_INTERNAL_fa0c28fb_4_k_cu_70768d06_41704cuda3std3__45__cpo3endE,@object
	.size		_ZN39_INTERNAL_fa0c28fb_4_k_cu_70768d06_41704cuda3std3__45__cpo3endE,(_ZN39_INTERNAL_fa0c28fb_4_k_cu_70768d06_41704cuda3std3__419piecewise_constructE - _ZN39_INTERNAL_fa0c28fb_4_k_cu_70768d06_41704cuda3std3__45__cpo3endE)
_ZN39_INTERNAL_fa0c28fb_4_k_cu_70768d06_41704cuda3std3__45__cpo3endE:
	.zero		1
	.type		_ZN39_INTERNAL_fa0c28fb_4_k_cu_70768d06_41704cuda3std3__419piecewise_constructE,@object
	.size		_ZN39_INTERNAL_fa0c28fb_4_k_cu_70768d06_41704cuda3std3__419piecewise_constructE,(_ZN39_INTERNAL_fa0c28fb_4_k_cu_70768d06_41704cuda3std3__45__cpo4cendE - _ZN39_INTERNAL_fa0c28fb_4_k_cu_70768d06_41704cuda3std3__419piecewise_constructE)
_ZN39_INTERNAL_fa0c28fb_4_k_cu_70768d06_41704cuda3std3__419piecewise_constructE:
	.zero		1
	.type		_ZN39_INTERNAL_fa0c28fb_4_k_cu_70768d06_41704cuda3std3__45__cpo4cendE,@object
	.size		_ZN39_INTERNAL_fa0c28fb_4_k_cu_70768d06_41704cuda3std3__45__cpo4cendE,(_ZN39_INTERNAL_fa0c28fb_4_k_cu_70768d06_41704cuda3std6ranges3__45__cpo4swapE - _ZN39_INTERNAL_fa0c28fb_4_k_cu_70768d06_41704cuda3std3__45__cpo4cendE)
_ZN39_INTERNAL_fa0c28fb_4_k_cu_70768d06_41704cuda3std3__45__cpo4cendE:
	.zero		1
	.type		_ZN39_INTERNAL_fa0c28fb_4_k_cu_70768d06_41704cuda3std6ranges3__45__cpo4swapE,@object
	.size		_ZN39_INTERNAL_fa0c28fb_4_k_cu_70768d06_41704cuda3std6ranges3__45__cpo4swapE,(.L_7 - _ZN39_INTERNAL_fa0c28fb_4_k_cu_70768d06_41704cuda3std6ranges3__45__cpo4swapE)
_ZN39_INTERNAL_fa0c28fb_4_k_cu_70768d06_41704cuda3std6ranges3__45__cpo4swapE:
	.zero		1
.L_7:


//--------------------- .nv.constant0._ZN7cutlass13device_kernelINS_4gemm6kernel13GemmUniversalIN4cute5tupleIJiiiiEEENS1_10collective13CollectiveMmaINS1_37MainloopSm90TmaGmmaWarpSpecializedFP8ILi18ENS5_IJNS4_1CILi1EEENSA_ILi2EEESB_EEENS1_35KernelTmaWarpSpecializedCooperativeEEENS5_IJNSA_ILi128EEENSA_ILi256EEENSA_ILi32EEEEEENS_12float_e4m3_tENS5_IJlSB_lEEESK_SL_NS4_8TiledMMAINS4_8MMA_AtomIJNS4_4SM904GMMA31MMA_64x256x32_F32E4M3E4M3_SS_TNILNSP_7ScaleInE1ELSR_1EEEEEENS4_6LayoutINS5_IJSC_SB_SB_EEENS5_IJSB_NSA_ILi0EEESW_EEEEENS5_IJNS4_10UnderscoreESZ_SZ_EEEEENS4_23SM90_TMA_LOAD_MULTICASTENS4_14ComposedLayoutINS4_7SwizzleILi1ELi4ELi3EEENS4_18smem_ptr_flag_bitsILi8EEENSU_INS5_IJNSA_ILi8EEESI_EEENS5_IJSI_SB_EEEEEEEvNS4_8identityENS4_13SM90_TMA_LOADES1C_vS1D_EENS_8epilogue10collective6detail29Sm90TmaWarpSpecializedAdapterINS1H_15DefaultEpilogueISK_SL_SL_NS1G_6thread17LinearCombinationISK_Li1EffLNS1L_9ScaleType4KindE0ELNS_15FloatRoundStyleE2ESK_EENS1_15EpilogueDefaultEEEEEvvEEEEvNT_6ParamsE --------------------------
	.section	.nv.constant0._ZN7cutlass13device_kernelINS_4gemm6kernel13GemmUniversalIN4cute5tupleIJiiiiEEENS1_10collective13CollectiveMmaINS1_37MainloopSm90TmaGmmaWarpSpecializedFP8ILi18ENS5_IJNS4_1CILi1EEENSA_ILi2EEESB_EEENS1_35KernelTmaWarpSpecializedCooperativeEEENS5_IJNSA_ILi128EEENSA_ILi256EEENSA_ILi32EEEEEENS_12float_e4m3_tENS5_IJlSB_lEEESK_SL_NS4_8TiledMMAINS4_8MMA_AtomIJNS4_4SM904GMMA31MMA_64x256x32_F32E4M3E4M3_SS_TNILNSP_7ScaleInE1ELSR_1EEEEEENS4_6LayoutINS5_IJSC_SB_SB_EEENS5_IJSB_NSA_ILi0EEESW_EEEEENS5_IJNS4_10UnderscoreESZ_SZ_EEEEENS4_23SM90_TMA_LOAD_MULTICASTENS4_14ComposedLayoutINS4_7SwizzleILi1ELi4ELi3EEENS4_18smem_ptr_flag_bitsILi8EEENSU_INS5_IJNSA_ILi8EEESI_EEENS5_IJSI_SB_EEEEEEEvNS4_8identityENS4_13SM90_TMA_LOADES1C_vS1D_EENS_8epilogue10collective6detail29Sm90TmaWarpSpecializedAdapterINS1H_15DefaultEpilogueISK_SL_SL_NS1G_6thread17LinearCombinationISK_Li1EffLNS1L_9ScaleType4KindE0ELNS_15FloatRoundStyleE2ESK_EENS1_15EpilogueDefaultEEEEEvvEEEEvNT_6ParamsE,"a",@progbits
	.sectionflags	@""
	.align	4
.nv.constant0._ZN7cutlass13device_kernelINS_4gemm6kernel13GemmUniversalIN4cute5tupleIJiiiiEEENS1_10collective13CollectiveMmaINS1_37MainloopSm90TmaGmmaWarpSpecializedFP8ILi18ENS5_IJNS4_1CILi1EEENSA_ILi2EEESB_EEENS1_35KernelTmaWarpSpecializedCooperativeEEENS5_IJNSA_ILi128EEENSA_ILi256EEENSA_ILi32EEEEEENS_12float_e4m3_tENS5_IJlSB_lEEESK_SL_NS4_8TiledMMAINS4_8MMA_AtomIJNS4_4SM904GMMA31MMA_64x256x32_F32E4M3E4M3_SS_TNILNSP_7ScaleInE1ELSR_1EEEEEENS4_6LayoutINS5_IJSC_SB_SB_EEENS5_IJSB_NSA_ILi0EEESW_EEEEENS5_IJNS4_10UnderscoreESZ_SZ_EEEEENS4_23SM90_TMA_LOAD_MULTICASTENS4_14ComposedLayoutINS4_7SwizzleILi1ELi4ELi3EEENS4_18smem_ptr_flag_bitsILi8EEENSU_INS5_IJNSA_ILi8EEESI_EEENS5_IJSI_SB_EEEEEEEvNS4_8identityENS4_13SM90_TMA_LOADES1C_vS1D_EENS_8epilogue10collective6detail29Sm90TmaWarpSpecializedAdapterINS1H_15DefaultEpilogueISK_SL_SL_NS1G_6thread17LinearCombinationISK_Li1EffLNS1L_9ScaleType4KindE0ELNS_15FloatRoundStyleE2ESK_EENS1_15EpilogueDefaultEEEEEvvEEEEvNT_6ParamsE:
	.zero		1664


//--------------------- SYMBOLS --------------------------

	.type		.nv.reservedSmem.offset0,@object
	.size		.nv.reservedSmem.offset0,0x4
